// auto-generated by cutlass_sweep.gemm — config: {"arch": "sm_100", "cluster_m": 4, "cluster_n": 1, "dtype": "e4m3", "dtype_b": "e4m3", "layout": "nt", "stages": 0, "tile_k": 64, "tile_m": 64, "tile_n": 128}
#include "cutlass/cutlass.h"
#include "cutlass/gemm/collective/collective_builder.hpp"
#include "cutlass/gemm/device/gemm_universal_adapter.h"
#include "cutlass/gemm/kernel/gemm_universal.hpp"
#include "cutlass/epilogue/collective/collective_builder.hpp"

using ElemA = cutlass::float_e4m3_t;
using ElemB = cutlass::float_e4m3_t;
using ElemCD = cutlass::float_e4m3_t;
using Acc  = float;
using TileShape    = cute::Shape<cute::_64, cute::_128, cute::_64>;
using ClusterShape = cute::Shape<cute::_4, cute::_1, cute::_1>;

using CollectiveEpilogue = typename cutlass::epilogue::collective::CollectiveBuilder<
    cutlass::arch::Sm100, cutlass::arch::OpClassTensorOp,
    TileShape, ClusterShape,
    cutlass::epilogue::collective::EpilogueTileAuto,
    Acc, Acc,
    ElemCD, cutlass::layout::RowMajor, 128 / cutlass::sizeof_bits<ElemCD>::value,
    ElemCD, cutlass::layout::RowMajor, 128 / cutlass::sizeof_bits<ElemCD>::value,
    cutlass::epilogue::collective::EpilogueScheduleAuto
  >::CollectiveOp;

using CollectiveMainloop = typename cutlass::gemm::collective::CollectiveBuilder<
    cutlass::arch::Sm100, cutlass::arch::OpClassTensorOp,
    ElemA, cutlass::layout::RowMajor, 128 / cutlass::sizeof_bits<ElemA>::value,
    ElemB, cutlass::layout::ColumnMajor, 128 / cutlass::sizeof_bits<ElemB>::value,
    Acc,
    TileShape, ClusterShape,
    cutlass::gemm::collective::StageCountAutoCarveout<static_cast<int>(sizeof(typename CollectiveEpilogue::SharedStorage))>,
    cutlass::gemm::collective::KernelScheduleAuto
  >::CollectiveOp;

using GemmKernel = cutlass::gemm::kernel::GemmUniversal<
    cute::Shape<int,int,int,int>,
    CollectiveMainloop,
    CollectiveEpilogue
>;
using Gemm = cutlass::gemm::device::GemmUniversalAdapter<GemmKernel>;

// Force the device kernel symbol into the cubin without needing a host main.
auto* _anchor = &cutlass::device_kernel<GemmKernel>;


// ===== COMPILED SASS (sm_100a) =====

	.target	sm_100a

	.elftype	@"ET_EXEC"


//--------------------- .note.nv.tkinfo           --------------------------
	.section	.note.nv.tkinfo,"",@"SHT_NOTE"
	.sectionflags	@"SHF_NOTE_NV_TKINFO"
	.tkinfo
        /*0018*/ 	.word	0x00000002
        /*0030*/ 	.string	""
        /*0030*/ 	.string	"ptxas"
        /*0030*/ 	.string	"Cuda compilation tools, release 13.0, V13.0.88"
        /*0030*/ 	.string	"Build cuda_13.0.r13.0/compiler.36424714_0"
        /*0030*/ 	.string	"-arch sm_100a -m 64 "



//--------------------- .note.nv.cuinfo           --------------------------
	.section	.note.nv.cuinfo,"",@"SHT_NOTE"
	.sectionflags	@"SHF_NOTE_NV_CUINFO"
        /*0018*/ 	.short	0x0002
        /*001a*/ 	.short	0x0064
        /*001c*/ 	.short	0x0082
	.zero		2


//--------------------- .nv.info                  --------------------------
	.section	.nv.info,"",@"SHT_CUDA_INFO"
	.align	4


	//----- nvinfo : EIATTR_REGCOUNT
	.align		4
        /*0000*/ 	.byte	0x04, 0x2f
        /*0002*/ 	.short	(.L_19 - .L_18)
	.align		4
.L_18:
        /*0004*/ 	.word	index@(_ZN7cutlass13device_kernelINS_4gemm6kernel13GemmUniversalIN4cute5tupleIJiiiiEEENS1_10collective13CollectiveMmaINS1_35MainloopSm100TmaUmmaWarpSpecializedILi17ELi2ELi4ENS5_IJNS4_1CILi4EEENSA_ILi1EEESC_EEEEENS5_IJNSA_ILi64EEENSA_ILi128EEESF_EEENS_12float_e4m3_tENS5_IJlSC_lEEESI_SJ_NS4_8TiledMMAINS4_8MMA_AtomIJNS4_10MMA_TraitsINS4_19SM100_MMA_F8F6F4_SSEJSI_SI_fSF_SG_NS4_17integral_constantINS4_4UMMA5MajorELSQ_0EEESR_NSO_INSP_7ScaleInELSS_0EEEST_EEEEEENS4_6LayoutINS5_IJSC_SC_SC_EEENS5_IJNSA_ILi0EEESY_SY_EEEEENS5_IJNS4_10UnderscoreES11_S11_EEEEENS4_13SM90_TMA_LOADENS4_14ComposedLayoutINS4_7SwizzleILi2ELi4ELi3EEENS4_18smem_ptr_flag_bitsILi8EEENSW_INS5_IJNSA_ILi8EEESF_EEENS5_IJSF_SC_EEEEEEEvNS4_8identityENS4_23SM90_TMA_LOAD_MULTICASTES1E_vS1F_EENS_8epilogue10collective18CollectiveEpilogueINS1I_23Sm100TmaWarpSpecializedILi2ELi2ELi32ELb0ELb0EEEJSH_NS5_IJNSW_ISF_SC_EES1N_EEESI_SJ_SI_SJ_NS1I_6fusion15FusionCallbacksIS1M_NS1P_17LinearCombinationISI_fSI_fLNS_15FloatRoundStyleE2EEESH_S1O_JEEENS4_5SM1004TMEM4LOAD26SM100_TMEM_LOAD_16dp32b32xES14_S1E_NS4_39AutoVectorizingCopyWithAssumedAlignmentILi128EEENS4_14SM90_TMA_STOREES1E_S20_S20_EEEvvEEEEvNT_6ParamsE)
        /*0008*/ 	.word	0x00000072


	//----- nvinfo : EIATTR_FRAME_SIZE
	.align		4
.L_19:
        /*000c*/ 	.byte	0x04, 0x11
        /*000e*/ 	.short	(.L_21 - .L_20)
	.align		4
.L_20:
        /*0010*/ 	.word	index@($__internal_2_$__cuda_sm10x_tcgen05_guardrail_trap_unallocated_columns_being_dealloced)
        /*0014*/ 	.word	0x00000000


	//----- nvinfo : EIATTR_FRAME_SIZE
	.align		4
.L_21:
        /*0018*/ 	.byte	0x04, 0x11
        /*001a*/ 	.short	(.L_23 - .L_22)
	.align		4
.L_22:
        /*001c*/ 	.word	index@($__internal_1_$__cuda_sm10x_tcgen05_guardrail_trap_phase_invalid_during_alloc)
        /*0020*/ 	.word	0x00000000


	//----- nvinfo : EIATTR_FRAME_SIZE
	.align		4
.L_23:
        /*0024*/ 	.byte	0x04, 0x11
        /*0026*/ 	.short	(.L_25 - .L_24)
	.align		4
.L_24:
        /*0028*/ 	.word	index@($__internal_0_$__cuda_sm10x_tcgen05_guardrail_trap_col_being_dealloced_not_returned_by_alloc)
        /*002c*/ 	.word	0x00000000


	//----- nvinfo : EIATTR_FRAME_SIZE
	.align		4
.L_25:
        /*0030*/ 	.byte	0x04, 0x11
        /*0032*/ 	.short	(.L_27 - .L_26)
	.align		4
.L_26:
        /*0034*/ 	.word	index@(_ZN7cutlass13device_kernelINS_4gemm6kernel13GemmUniversalIN4cute5tupleIJiiiiEEENS1_10collective13CollectiveMmaINS1_35MainloopSm100TmaUmmaWarpSpecializedILi17ELi2ELi4ENS5_IJNS4_1CILi4EEENSA_ILi1EEESC_EEEEENS5_IJNSA_ILi64EEENSA_ILi128EEESF_EEENS_12float_e4m3_tENS5_IJlSC_lEEESI_SJ_NS4_8TiledMMAINS4_8MMA_AtomIJNS4_10MMA_TraitsINS4_19SM100_MMA_F8F6F4_SSEJSI_SI_fSF_SG_NS4_17integral_constantINS4_4UMMA5MajorELSQ_0EEESR_NSO_INSP_7ScaleInELSS_0EEEST_EEEEEENS4_6LayoutINS5_IJSC_SC_SC_EEENS5_IJNSA_ILi0EEESY_SY_EEEEENS5_IJNS4_10UnderscoreES11_S11_EEEEENS4_13SM90_TMA_LOADENS4_14ComposedLayoutINS4_7SwizzleILi2ELi4ELi3EEENS4_18smem_ptr_flag_bitsILi8EEENSW_INS5_IJNSA_ILi8EEESF_EEENS5_IJSF_SC_EEEEEEEvNS4_8identityENS4_23SM90_TMA_LOAD_MULTICASTES1E_vS1F_EENS_8epilogue10collective18CollectiveEpilogueINS1I_23Sm100TmaWarpSpecializedILi2ELi2ELi32ELb0ELb0EEEJSH_NS5_IJNSW_ISF_SC_EES1N_EEESI_SJ_SI_SJ_NS1I_6fusion15FusionCallbacksIS1M_NS1P_17LinearCombinationISI_fSI_fLNS_15FloatRoundStyleE2EEESH_S1O_JEEENS4_5SM1004TMEM4LOAD26SM100_TMEM_LOAD_16dp32b32xES14_S1E_NS4_39AutoVectorizingCopyWithAssumedAlignmentILi128EEENS4_14SM90_TMA_STOREES1E_S20_S20_EEEvvEEEEvNT_6ParamsE)
        /*0038*/ 	.word	0x00000000


	//----- nvinfo : EIATTR_MIN_STACK_SIZE
	.align		4
.L_27:
        /*003c*/ 	.byte	0x04, 0x12
        /*003e*/ 	.short	(.L_29 - .L_28)
	.align		4
.L_28:
        /*0040*/ 	.word	index@(_ZN7cutlass13device_kernelINS_4gemm6kernel13GemmUniversalIN4cute5tupleIJiiiiEEENS1_10collective13CollectiveMmaINS1_35MainloopSm100TmaUmmaWarpSpecializedILi17ELi2ELi4ENS5_IJNS4_1CILi4EEENSA_ILi1EEESC_EEEEENS5_IJNSA_ILi64EEENSA_ILi128EEESF_EEENS_12float_e4m3_tENS5_IJlSC_lEEESI_SJ_NS4_8TiledMMAINS4_8MMA_AtomIJNS4_10MMA_TraitsINS4_19SM100_MMA_F8F6F4_SSEJSI_SI_fSF_SG_NS4_17integral_constantINS4_4UMMA5MajorELSQ_0EEESR_NSO_INSP_7ScaleInELSS_0EEEST_EEEEEENS4_6LayoutINS5_IJSC_SC_SC_EEENS5_IJNSA_ILi0EEESY_SY_EEEEENS5_IJNS4_10UnderscoreES11_S11_EEEEENS4_13SM90_TMA_LOADENS4_14ComposedLayoutINS4_7SwizzleILi2ELi4ELi3EEENS4_18smem_ptr_flag_bitsILi8EEENSW_INS5_IJNSA_ILi8EEESF_EEENS5_IJSF_SC_EEEEEEEvNS4_8identityENS4_23SM90_TMA_LOAD_MULTICASTES1E_vS1F_EENS_8epilogue10collective18CollectiveEpilogueINS1I_23Sm100TmaWarpSpecializedILi2ELi2ELi32ELb0ELb0EEEJSH_NS5_IJNSW_ISF_SC_EES1N_EEESI_SJ_SI_SJ_NS1I_6fusion15FusionCallbacksIS1M_NS1P_17LinearCombinationISI_fSI_fLNS_15FloatRoundStyleE2EEESH_S1O_JEEENS4_5SM1004TMEM4LOAD26SM100_TMEM_LOAD_16dp32b32xES14_S1E_NS4_39AutoVectorizingCopyWithAssumedAlignmentILi128EEENS4_14SM90_TMA_STOREES1E_S20_S20_EEEvvEEEEvNT_6ParamsE)
        /*0044*/ 	.word	0x00000000
.L_29:


//--------------------- .nv.compat                --------------------------
	.section	.nv.compat,"",@"SHT_CUDA_COMPAT_INFO"
	.align	4
        /*0000*/ 	.byte	0x02, 0x09, 0x01, 0x00, 0x02, 0x02, 0x02, 0x00, 0x02, 0x05, 0x05, 0x00, 0x03, 0x07, 0x01, 0x01
        /*0010*/ 	.byte	0x02, 0x03, 0x01, 0x00, 0x02, 0x06, 0x01, 0x00, 0x04, 0x0b, 0x08, 0x00, 0x09, 0x00, 0x00, 0x00
        /*0020*/ 	.byte	0x00, 0x00, 0x00, 0x00


//--------------------- .nv.info._ZN7cutlass13device_kernelINS_4gemm6kernel13GemmUniversalIN4cute5tupleIJiiiiEEENS1_10collective13CollectiveMmaINS1_35MainloopSm100TmaUmmaWarpSpecializedILi17ELi2ELi4ENS5_IJNS4_1CILi4EEENSA_ILi1EEESC_EEEEENS5_IJNSA_ILi64EEENSA_ILi128EEESF_EEENS_12float_e4m3_tENS5_IJlSC_lEEESI_SJ_NS4_8TiledMMAINS4_8MMA_AtomIJNS4_10MMA_TraitsINS4_19SM100_MMA_F8F6F4_SSEJSI_SI_fSF_SG_NS4_17integral_constantINS4_4UMMA5MajorELSQ_0EEESR_NSO_INSP_7ScaleInELSS_0EEEST_EEEEEENS4_6LayoutINS5_IJSC_SC_SC_EEENS5_IJNSA_ILi0EEESY_SY_EEEEENS5_IJNS4_10UnderscoreES11_S11_EEEEENS4_13SM90_TMA_LOADENS4_14ComposedLayoutINS4_7SwizzleILi2ELi4ELi3EEENS4_18smem_ptr_flag_bitsILi8EEENSW_INS5_IJNSA_ILi8EEESF_EEENS5_IJSF_SC_EEEEEEEvNS4_8identityENS4_23SM90_TMA_LOAD_MULTICASTES1E_vS1F_EENS_8epilogue10collective18CollectiveEpilogueINS1I_23Sm100TmaWarpSpecializedILi2ELi2ELi32ELb0ELb0EEEJSH_NS5_IJNSW_ISF_SC_EES1N_EEESI_SJ_SI_SJ_NS1I_6fusion15FusionCallbacksIS1M_NS1P_17LinearCombinationISI_fSI_fLNS_15FloatRoundStyleE2EEESH_S1O_JEEENS4_5SM1004TMEM4LOAD26SM100_TMEM_LOAD_16dp32b32xES14_S1E_NS4_39AutoVectorizingCopyWithAssumedAlignmentILi128EEENS4_14SM90_TMA_STOREES1E_S20_S20_EEEvvEEEEvNT_6ParamsE --------------------------
	.section	.nv.info._ZN7cutlass13device_kernelINS_4gemm6kernel13GemmUniversalIN4cute5tupleIJiiiiEEENS1_10collective13CollectiveMmaINS1_35MainloopSm100TmaUmmaWarpSpecializedILi17ELi2ELi4ENS5_IJNS4_1CILi4EEENSA_ILi1EEESC_EEEEENS5_IJNSA_ILi64EEENSA_ILi128EEESF_EEENS_12float_e4m3_tENS5_IJlSC_lEEESI_SJ_NS4_8TiledMMAINS4_8MMA_AtomIJNS4_10MMA_TraitsINS4_19SM100_MMA_F8F6F4_SSEJSI_SI_fSF_SG_NS4_17integral_constantINS4_4UMMA5MajorELSQ_0EEESR_NSO_INSP_7ScaleInELSS_0EEEST_EEEEEENS4_6LayoutINS5_IJSC_SC_SC_EEENS5_IJNSA_ILi0EEESY_SY_EEEEENS5_IJNS4_10UnderscoreES11_S11_EEEEENS4_13SM90_TMA_LOADENS4_14ComposedLayoutINS4_7SwizzleILi2ELi4ELi3EEENS4_18smem_ptr_flag_bitsILi8EEENSW_INS5_IJNSA_ILi8EEESF_EEENS5_IJSF_SC_EEEEEEEvNS4_8identityENS4_23SM90_TMA_LOAD_MULTICASTES1E_vS1F_EENS_8epilogue10collective18CollectiveEpilogueINS1I_23Sm100TmaWarpSpecializedILi2ELi2ELi32ELb0ELb0EEEJSH_NS5_IJNSW_ISF_SC_EES1N_EEESI_SJ_SI_SJ_NS1I_6fusion15FusionCallbacksIS1M_NS1P_17LinearCombinationISI_fSI_fLNS_15FloatRoundStyleE2EEESH_S1O_JEEENS4_5SM1004TMEM4LOAD26SM100_TMEM_LOAD_16dp32b32xES14_S1E_NS4_39AutoVectorizingCopyWithAssumedAlignmentILi128EEENS4_14SM90_TMA_STOREES1E_S20_S20_EEEvvEEEEvNT_6ParamsE,"",@"SHT_CUDA_INFO"
	.sectionflags	@""
	.align	4


	//----- nvinfo : EIATTR_CUDA_API_VERSION
	.align		4
        /*0000*/ 	.byte	0x04, 0x37
        /*0002*/ 	.short	(.L_31 - .L_30)
.L_30:
        /*0004*/ 	.word	0x00000082


	//----- nvinfo : EIATTR_KPARAM_INFO
	.align		4
.L_31:
        /*0008*/ 	.byte	0x04, 0x17
        /*000a*/ 	.short	(.L_33 - .L_32)
.L_32:
        /*000c*/ 	.word	0x00000000
        /*0010*/ 	.short	0x0000
        /*0012*/ 	.short	0x0000
        /*0014*/ 	.byte	0x00, 0xf0, 0x01, 0x20


	//----- nvinfo : EIATTR_AT_ENTRY_FRAGMENTS
	.align		4
.L_33:
        /*0018*/ 	.byte	0x04, 0x4f
        /*001a*/ 	.short	(.L_35 - .L_34)


	//   ....[0]....
.L_34:
        /*001c*/ 	.word	0x00000006


	//----- nvinfo : EIATTR_RESERVED_SMEM_USED
	.align		4
.L_35:
        /*0020*/ 	.byte	0x01, 0x41
	.zero		2


	//----- nvinfo : EIATTR_SPARSE_MMA_MASK
	.align		4
        /*0024*/ 	.byte	0x03, 0x50
        /*0026*/ 	.short	0x0000


	//----- nvinfo : EIATTR_TCGEN05_1CTA_USED
	.align		4
        /*0028*/ 	.byte	0x01, 0x51
	.zero		2


	//----- nvinfo : EIATTR_MAXREG_COUNT
	.align		4
        /*002c*/ 	.byte	0x03, 0x1b
        /*002e*/ 	.short	0x00ff


	//----- nvinfo : EIATTR_NUM_BARRIERS
	.align		4
        /*0030*/ 	.byte	0x02, 0x4c
        /*0032*/ 	.byte	0x07
	.zero		1


	//----- nvinfo : EIATTR_EXTERNS
	.align		4
        /*0034*/ 	.byte	0x04, 0x0f
        /*0036*/ 	.short	(.L_37 - .L_36)


	//   ....[0]....
	.align		4
.L_36:
        /*0038*/ 	.word	index@(__assertfail)


	//----- nvinfo : EIATTR_MERCURY_ISA_VERSION
	.align		4
.L_37:
        /*003c*/ 	.byte	0x03, 0x5f
        /*003e*/ 	.short	0x0101


	//----- nvinfo : EIATTR_INT_WARP_WIDE_INSTR_OFFSETS
	.align		4
        /*0040*/ 	.byte	0x04, 0x31
        /*0042*/ 	.short	(.L_39 - .L_38)


	//   ....[0]....
.L_38:
        /*0044*/ 	.word	0x00004500


	//   ....[1]....
        /*0048*/ 	.word	0x00004520


	//   ....[2]....
        /*004c*/ 	.word	0x00004550


	//   ....[3]....
        /*0050*/ 	.word	0x00005120


	//   ....[4]....
        /*0054*/ 	.word	0x00005190


	//   ....[5]....
        /*0058*/ 	.word	0x00005280


	//   ....[6]....
        /*005c*/ 	.word	0x00005330


	//----- nvinfo : EIATTR_COOP_GROUP_MASK_REGIDS
	.align		4
.L_39:
        /*0060*/ 	.byte	0x04, 0x29
        /*0062*/ 	.short	(.L_41 - .L_40)


	//   ....[0]....
.L_40:
        /*0064*/ 	.word	0xffffffff


	//   ....[1]....
        /*0068*/ 	.word	0xffffffff


	//   ....[2]....
        /*006c*/ 	.word	0xffffffff


	//   ....[3]....
        /*0070*/ 	.word	0xffffffff


	//   ....[4]....
        /*0074*/ 	.word	0xffffffff


	//   ....[5]....
        /*0078*/ 	.word	0xffffffff


	//   ....[6]....
        /*007c*/ 	.word	0xffffffff


	//   ....[7]....
        /*0080*/ 	.word	0xffffffff


	//   ....[8]....
        /*0084*/ 	.word	0xffffffff


	//   ....[9]....
        /*0088*/ 	.word	0xffffffff


	//   ....[10]....
        /*008c*/ 	.word	0xffffffff


	//   ....[11]....
        /*0090*/ 	.word	0xffffffff


	//   ....[12]....
        /*0094*/ 	.word	0xffffffff


	//   ....[13]....
        /*0098*/ 	.word	0xffffffff


	//----- nvinfo : EIATTR_COOP_GROUP_INSTR_OFFSETS
	.align		4
.L_41:
        /*009c*/ 	.byte	0x04, 0x28
        /*009e*/ 	.short	(.L_43 - .L_42)


	//   ....[0]....
.L_42:
        /*00a0*/ 	.word	0x00000080


	//   ....[1]....
        /*00a4*/ 	.word	0x000004f0


	//   ....[2]....
        /*00a8*/ 	.word	0x00000850


	//   ....[3]....
        /*00ac*/ 	.word	0x000009b0


	//   ....[4]....
        /*00b0*/ 	.word	0x00000ab0


	//   ....[5]....
        /*00b4*/ 	.word	0x00000c20


	//   ....[6]....
        /*00b8*/ 	.word	0x00000dc0


	//   ....[7]....
        /*00bc*/ 	.word	0x00000f80


	//   ....[8]....
        /*00c0*/ 	.word	0x000021b0


	//   ....[9]....
        /*00c4*/ 	.word	0x000037d0


	//   ....[10]....
        /*00c8*/ 	.word	0x000039e0


	//   ....[11]....
        /*00cc*/ 	.word	0x00003a10


	//   ....[12]....
        /*00d0*/ 	.word	0x000043e0


	//   ....[13]....
        /*00d4*/ 	.word	0x00004610


	//----- nvinfo : EIATTR_VRC_CTA_INIT_COUNT
	.align		4
.L_43:
        /*00d8*/ 	.byte	0x02, 0x4a
        /*00da*/ 	.byte	0x80
	.zero		1


	//----- nvinfo : EIATTR_SYSCALL_OFFSETS
	.align		4
        /*00dc*/ 	.byte	0x04, 0x46
        /*00de*/ 	.short	(.L_45 - .L_44)


	//   ....[0]....
.L_44:
        /*00e0*/ 	.word	0x00005f40


	//   ....[1]....
        /*00e4*/ 	.word	0x00006080


	//   ....[2]....
        /*00e8*/ 	.word	0x000068b0


	//   ....[3]....
        /*00ec*/ 	.word	0x00007640


	//----- nvinfo : EIATTR_MBARRIER_INSTR_OFFSETS
	.align		4
.L_45:
        /*00f0*/ 	.byte	0x04, 0x39
        /*00f2*/ 	.short	(.L_47 - .L_46)


	//   ....[0]....
.L_46:
        /*00f4*/ 	.word	0x00000610
        /*00f8*/ 	.word	0x000000ff
        /*00fc*/ 	.word	0x00000000
        /*0100*/ 	.short	0x0100
        /*0102*/ 	.byte	0x04
	.zero		1


	//   ....[1]....
        /*0104*/ 	.word	0x00000620
        /*0108*/ 	.word	0x000000ff
        /*010c*/ 	.word	0x00000088
        /*0110*/ 	.short	0x0100
        /*0112*/ 	.byte	0x04
	.zero		1


	//   ....[2]....
        /*0114*/ 	.word	0x00000630
        /*0118*/ 	.word	0x000000ff
        /*011c*/ 	.word	0x00000008
        /*0120*/ 	.short	0x0100
        /*0122*/ 	.byte	0x04
	.zero		1


	//   ....[3]....
        /*0124*/ 	.word	0x00000640
        /*0128*/ 	.word	0x000000ff
        /*012c*/ 	.word	0x00000090
        /*0130*/ 	.short	0x0100
        /*0132*/ 	.byte	0x04
	.zero		1


	//   ....[4]....
        /*0134*/ 	.word	0x00000650
        /*0138*/ 	.word	0x000000ff
        /*013c*/ 	.word	0x00000010
        /*0140*/ 	.short	0x0100
        /*0142*/ 	.byte	0x04
	.zero		1


	//   ....[5]....
        /*0144*/ 	.word	0x00000660
        /*0148*/ 	.word	0x000000ff
        /*014c*/ 	.word	0x00000098
        /*0150*/ 	.short	0x0100
        /*0152*/ 	.byte	0x04
	.zero		1


	//   ....[6]....
        /*0154*/ 	.word	0x00000670
        /*0158*/ 	.word	0x000000ff
        /*015c*/ 	.word	0x00000018
        /*0160*/ 	.short	0x0100
        /*0162*/ 	.byte	0x04
	.zero		1


	//   ....[7]....
        /*0164*/ 	.word	0x00000680
        /*0168*/ 	.word	0x000000ff
        /*016c*/ 	.word	0x000000a0
        /*0170*/ 	.short	0x0100
        /*0172*/ 	.byte	0x04
	.zero		1


	//   ....[8]....
        /*0174*/ 	.word	0x00000690
        /*0178*/ 	.word	0x000000ff
        /*017c*/ 	.word	0x00000020
        /*0180*/ 	.short	0x0100
        /*0182*/ 	.byte	0x04
	.zero		1


	//   ....[9]....
        /*0184*/ 	.word	0x000006a0
        /*0188*/ 	.word	0x000000ff
        /*018c*/ 	.word	0x000000a8
        /*0190*/ 	.short	0x0100
        /*0192*/ 	.byte	0x04
	.zero		1


	//   ....[10]....
        /*0194*/ 	.word	0x000006b0
        /*0198*/ 	.word	0x000000ff
        /*019c*/ 	.word	0x00000028
        /*01a0*/ 	.short	0x0100
        /*01a2*/ 	.byte	0x04
	.zero		1


	//   ....[11]....
        /*01a4*/ 	.word	0x000006c0
        /*01a8*/ 	.word	0x000000ff
        /*01ac*/ 	.word	0x000000b0
        /*01b0*/ 	.short	0x0100
        /*01b2*/ 	.byte	0x04
	.zero		1


	//   ....[12]....
        /*01b4*/ 	.word	0x000006d0
        /*01b8*/ 	.word	0x000000ff
        /*01bc*/ 	.word	0x00000030
        /*01c0*/ 	.short	0x0100
        /*01c2*/ 	.byte	0x04
	.zero		1


	//   ....[13]....
        /*01c4*/ 	.word	0x000006e0
        /*01c8*/ 	.word	0x000000ff
        /*01cc*/ 	.word	0x000000b8
        /*01d0*/ 	.short	0x0100
        /*01d2*/ 	.byte	0x04
	.zero		1


	//   ....[14]....
        /*01d4*/ 	.word	0x000006f0
        /*01d8*/ 	.word	0x000000ff
        /*01dc*/ 	.word	0x00000038
        /*01e0*/ 	.short	0x0100
        /*01e2*/ 	.byte	0x04
	.zero		1


	//   ....[15]....
        /*01e4*/ 	.word	0x00000700
        /*01e8*/ 	.word	0x000000ff
        /*01ec*/ 	.word	0x000000c0
        /*01f0*/ 	.short	0x0100
        /*01f2*/ 	.byte	0x04
	.zero		1


	//   ....[16]....
        /*01f4*/ 	.word	0x00000710
        /*01f8*/ 	.word	0x000000ff
        /*01fc*/ 	.word	0x00000040
        /*0200*/ 	.short	0x0100
        /*0202*/ 	.byte	0x04
	.zero		1


	//   ....[17]....
        /*0204*/ 	.word	0x00000720
        /*0208*/ 	.word	0x000000ff
        /*020c*/ 	.word	0x000000c8
        /*0210*/ 	.short	0x0100
        /*0212*/ 	.byte	0x04
	.zero		1


	//   ....[18]....
        /*0214*/ 	.word	0x00000730
        /*0218*/ 	.word	0x000000ff
        /*021c*/ 	.word	0x00000048
        /*0220*/ 	.short	0x0100
        /*0222*/ 	.byte	0x04
	.zero		1


	//   ....[19]....
        /*0224*/ 	.word	0x00000740
        /*0228*/ 	.word	0x000000ff
        /*022c*/ 	.word	0x000000d0
        /*0230*/ 	.short	0x0100
        /*0232*/ 	.byte	0x04
	.zero		1


	//   ....[20]....
        /*0234*/ 	.word	0x00000750
        /*0238*/ 	.word	0x000000ff
        /*023c*/ 	.word	0x00000050
        /*0240*/ 	.short	0x0100
        /*0242*/ 	.byte	0x04
	.zero		1


	//   ....[21]....
        /*0244*/ 	.word	0x00000760
        /*0248*/ 	.word	0x000000ff
        /*024c*/ 	.word	0x000000d8
        /*0250*/ 	.short	0x0100
        /*0252*/ 	.byte	0x04
	.zero		1


	//   ....[22]....
        /*0254*/ 	.word	0x00000770
        /*0258*/ 	.word	0x000000ff
        /*025c*/ 	.word	0x00000058
        /*0260*/ 	.short	0x0100
        /*0262*/ 	.byte	0x04
	.zero		1


	//   ....[23]....
        /*0264*/ 	.word	0x00000780
        /*0268*/ 	.word	0x000000ff
        /*026c*/ 	.word	0x000000e0
        /*0270*/ 	.short	0x0100
        /*0272*/ 	.byte	0x04
	.zero		1


	//   ....[24]....
        /*0274*/ 	.word	0x00000790
        /*0278*/ 	.word	0x000000ff
        /*027c*/ 	.word	0x00000060
        /*0280*/ 	.short	0x0100
        /*0282*/ 	.byte	0x04
	.zero		1


	//   ....[25]....
        /*0284*/ 	.word	0x000007a0
        /*0288*/ 	.word	0x000000ff
        /*028c*/ 	.word	0x000000e8
        /*0290*/ 	.short	0x0100
        /*0292*/ 	.byte	0x04
	.zero		1


	//   ....[26]....
        /*0294*/ 	.word	0x000007b0
        /*0298*/ 	.word	0x000000ff
        /*029c*/ 	.word	0x00000068
        /*02a0*/ 	.short	0x0100
        /*02a2*/ 	.byte	0x04
	.zero		1


	//   ....[27]....
        /*02a4*/ 	.word	0x000007c0
        /*02a8*/ 	.word	0x000000ff
        /*02ac*/ 	.word	0x000000f0
        /*02b0*/ 	.short	0x0100
        /*02b2*/ 	.byte	0x04
	.zero		1


	//   ....[28]....
        /*02b4*/ 	.word	0x000007d0
        /*02b8*/ 	.word	0x000000ff
        /*02bc*/ 	.word	0x00000070
        /*02c0*/ 	.short	0x0100
        /*02c2*/ 	.byte	0x04
	.zero		1


	//   ....[29]....
        /*02c4*/ 	.word	0x000007e0
        /*02c8*/ 	.word	0x000000ff
        /*02cc*/ 	.word	0x000000f8
        /*02d0*/ 	.short	0x0100
        /*02d2*/ 	.byte	0x04
	.zero		1


	//   ....[30]....
        /*02d4*/ 	.word	0x000007f0
        /*02d8*/ 	.word	0x000000ff
        /*02dc*/ 	.word	0x00000078
        /*02e0*/ 	.short	0x0100
        /*02e2*/ 	.byte	0x04
	.zero		1


	//   ....[31]....
        /*02e4*/ 	.word	0x00000800
        /*02e8*/ 	.word	0x000000ff
        /*02ec*/ 	.word	0x00000100
        /*02f0*/ 	.short	0x0100
        /*02f2*/ 	.byte	0x04
	.zero		1


	//   ....[32]....
        /*02f4*/ 	.word	0x00000810
        /*02f8*/ 	.word	0x000000ff
        /*02fc*/ 	.word	0x00000080
        /*0300*/ 	.short	0x0100
        /*0302*/ 	.byte	0x04
	.zero		1


	//   ....[33]....
        /*0304*/ 	.word	0x00000820
        /*0308*/ 	.word	0x000000ff
        /*030c*/ 	.word	0x00000108
        /*0310*/ 	.short	0x0100
        /*0312*/ 	.byte	0x04
	.zero		1


	//   ....[34]....
        /*0314*/ 	.word	0x00000960
        /*0318*/ 	.word	0x000000ff
        /*031c*/ 	.word	0x00000110
        /*0320*/ 	.short	0x0100
        /*0322*/ 	.byte	0x04
	.zero		1


	//   ....[35]....
        /*0324*/ 	.word	0x00000970
        /*0328*/ 	.word	0x000000ff
        /*032c*/ 	.word	0x00000120
        /*0330*/ 	.short	0x0100
        /*0332*/ 	.byte	0x04
	.zero		1


	//   ....[36]....
        /*0334*/ 	.word	0x00000980
        /*0338*/ 	.word	0x000000ff
        /*033c*/ 	.word	0x00000118
        /*0340*/ 	.short	0x0100
        /*0342*/ 	.byte	0x04
	.zero		1


	//   ....[37]....
        /*0344*/ 	.word	0x00000990
        /*0348*/ 	.word	0x000000ff
        /*034c*/ 	.word	0x00000128
        /*0350*/ 	.short	0x0100
        /*0352*/ 	.byte	0x04
	.zero		1


	//   ....[38]....
        /*0354*/ 	.word	0x00000a80
        /*0358*/ 	.word	0x000000ff
        /*035c*/ 	.word	0x00000130
        /*0360*/ 	.short	0x0100
        /*0362*/ 	.byte	0x06
	.zero		1


	//   ....[39]....
        /*0364*/ 	.word	0x00000a90
        /*0368*/ 	.word	0x000000ff
        /*036c*/ 	.word	0x00000138
        /*0370*/ 	.short	0x0100
        /*0372*/ 	.byte	0x06
	.zero		1


	//   ....[40]....
        /*0374*/ 	.word	0x00000bd0
        /*0378*/ 	.word	0x000000ff
        /*037c*/ 	.word	0x00000140
        /*0380*/ 	.short	0x0100
        /*0382*/ 	.byte	0x06
	.zero		1


	//   ....[41]....
        /*0384*/ 	.word	0x00000be0
        /*0388*/ 	.word	0x000000ff
        /*038c*/ 	.word	0x00000150
        /*0390*/ 	.short	0x0100
        /*0392*/ 	.byte	0x06
	.zero		1


	//   ....[42]....
        /*0394*/ 	.word	0x00000bf0
        /*0398*/ 	.word	0x000000ff
        /*039c*/ 	.word	0x00000148
        /*03a0*/ 	.short	0x0100
        /*03a2*/ 	.byte	0x06
	.zero		1


	//   ....[43]....
        /*03a4*/ 	.word	0x00000c00
        /*03a8*/ 	.word	0x000000ff
        /*03ac*/ 	.word	0x00000158
        /*03b0*/ 	.short	0x0100
        /*03b2*/ 	.byte	0x06
	.zero		1


	//   ....[44]....
        /*03b4*/ 	.word	0x00000d30
        /*03b8*/ 	.word	0x000000ff
        /*03bc*/ 	.word	0x00000160
        /*03c0*/ 	.short	0x0100
        /*03c2*/ 	.byte	0x04
	.zero		1


	//   ....[45]....
        /*03c4*/ 	.word	0x00000d40
        /*03c8*/ 	.word	0x000000ff
        /*03cc*/ 	.word	0x00000180
        /*03d0*/ 	.short	0x0100
        /*03d2*/ 	.byte	0x04
	.zero		1


	//   ....[46]....
        /*03d4*/ 	.word	0x00000d50
        /*03d8*/ 	.word	0x000000ff
        /*03dc*/ 	.word	0x00000168
        /*03e0*/ 	.short	0x0100
        /*03e2*/ 	.byte	0x04
	.zero		1


	//   ....[47]....
        /*03e4*/ 	.word	0x00000d60
        /*03e8*/ 	.word	0x000000ff
        /*03ec*/ 	.word	0x00000188
        /*03f0*/ 	.short	0x0100
        /*03f2*/ 	.byte	0x04
	.zero		1


	//   ....[48]....
        /*03f4*/ 	.word	0x00000d70
        /*03f8*/ 	.word	0x000000ff
        /*03fc*/ 	.word	0x00000170
        /*0400*/ 	.short	0x0100
        /*0402*/ 	.byte	0x04
	.zero		1


	//   ....[49]....
        /*0404*/ 	.word	0x00000d80
        /*0408*/ 	.word	0x000000ff
        /*040c*/ 	.word	0x00000190
        /*0410*/ 	.short	0x0100
        /*0412*/ 	.byte	0x04
	.zero		1


	//   ....[50]....
        /*0414*/ 	.word	0x00000d90
        /*0418*/ 	.word	0x000000ff
        /*041c*/ 	.word	0x00000178
        /*0420*/ 	.short	0x0100
        /*0422*/ 	.byte	0x04
	.zero		1


	//   ....[51]....
        /*0424*/ 	.word	0x00000da0
        /*0428*/ 	.word	0x000000ff
        /*042c*/ 	.word	0x00000198
        /*0430*/ 	.short	0x0100
        /*0432*/ 	.byte	0x04
	.zero		1


	//   ....[52]....
        /*0434*/ 	.word	0x00000e90
        /*0438*/ 	.word	0x000000ff
        /*043c*/ 	.word	0x000001a0
        /*0440*/ 	.short	0x0100
        /*0442*/ 	.byte	0x04
	.zero		1


	//   ....[53]....
        /*0444*/ 	.word	0x00000ea0
        /*0448*/ 	.word	0x000000ff
        /*044c*/ 	.word	0x000001b0
        /*0450*/ 	.short	0x0100
        /*0452*/ 	.byte	0x04
	.zero		1


	//   ....[54]....
        /*0454*/ 	.word	0x00000eb0
        /*0458*/ 	.word	0x000000ff
        /*045c*/ 	.word	0x000001a8
        /*0460*/ 	.short	0x0100
        /*0462*/ 	.byte	0x04
	.zero		1


	//   ....[55]....
        /*0464*/ 	.word	0x00000ec0
        /*0468*/ 	.word	0x000000ff
        /*046c*/ 	.word	0x000001b8
        /*0470*/ 	.short	0x0100
        /*0472*/ 	.byte	0x04
	.zero		1


	//   ....[56]....
        /*0474*/ 	.word	0x00001a60
        /*0478*/ 	.word	0x00000000
        /*047c*/ 	.word	0x000001b0
        /*0480*/ 	.short	0x010a
        /*0482*/ 	.byte	0xff
	.zero		1


	//   ....[57]....
        /*0484*/ 	.word	0x00001a80
        /*0488*/ 	.word	0x00000000
        /*048c*/ 	.word	0x000001a0
        /*0490*/ 	.short	0x0101
        /*0492*/ 	.byte	0xff
	.zero		1


	//   ....[58]....
        /*0494*/ 	.word	0x00001b40
        /*0498*/ 	.word	0x000000ff
        /*049c*/ 	.word	0x00000088
        /*04a0*/ 	.short	0x010a
        /*04a2*/ 	.byte	0x04
	.zero		1


	//   ....[59]....
        /*04a4*/ 	.word	0x00001bc0
        /*04a8*/ 	.word	0x000000ff
        /*04ac*/ 	.word	0x00000088
        /*04b0*/ 	.short	0x010a
        /*04b2*/ 	.byte	0x21
	.zero		1


	//   ....[60]....
        /*04b4*/ 	.word	0x00001d50
        /*04b8*/ 	.word	0x000000ff
        /*04bc*/ 	.word	0x00000088
        /*04c0*/ 	.short	0x010a
        /*04c2*/ 	.byte	0x08
	.zero		1


	//   ....[61]....
        /*04c4*/ 	.word	0x00001e70
        /*04c8*/ 	.word	0x000000ff
        /*04cc*/ 	.word	0x00000138
        /*04d0*/ 	.short	0x0101
        /*04d2*/ 	.byte	0x07
	.zero		1


	//   ....[62]....
        /*04d4*/ 	.word	0x00001e90
        /*04d8*/ 	.word	0x000000ff
        /*04dc*/ 	.word	0x00000088
        /*04e0*/ 	.short	0x010a
        /*04e2*/ 	.byte	0x04
	.zero		1


	//   ....[63]....
        /*04e4*/ 	.word	0x00001f10
        /*04e8*/ 	.word	0x000000ff
        /*04ec*/ 	.word	0x00000088
        /*04f0*/ 	.short	0x010a
        /*04f2*/ 	.byte	0x09
	.zero		1


	//   ....[64]....
        /*04f4*/ 	.word	0x000020b0
        /*04f8*/ 	.word	0x000000ff
        /*04fc*/ 	.word	0x00000088
        /*0500*/ 	.short	0x010a
        /*0502*/ 	.byte	0x06
	.zero		1


	//   ....[65]....
        /*0504*/ 	.word	0x000021e0
        /*0508*/ 	.word	0x00000003
        /*050c*/ 	.word	0x00000140
        /*0510*/ 	.short	0x010a
        /*0512*/ 	.byte	0xff
	.zero		1


	//   ....[66]....
        /*0514*/ 	.word	0x00002330
        /*0518*/ 	.word	0x00000000
        /*051c*/ 	.word	0x00000000
        /*0520*/ 	.short	0x0101
        /*0522*/ 	.byte	0xff
	.zero		1


	//   ....[67]....
        /*0524*/ 	.word	0x000028d0
        /*0528*/ 	.word	0x000000ff
        /*052c*/ 	.word	0x00000000
        /*0530*/ 	.short	0x010a
        /*0532*/ 	.byte	0x04
	.zero		1


	//   ....[68]....
        /*0534*/ 	.word	0x00002960
        /*0538*/ 	.word	0x000000ff
        /*053c*/ 	.word	0x00000000
        /*0540*/ 	.short	0x010a
        /*0542*/ 	.byte	0x05
	.zero		1


	//   ....[69]....
        /*0544*/ 	.word	0x000029f0
        /*0548*/ 	.word	0x000000ff
        /*054c*/ 	.word	0x00000000
        /*0550*/ 	.short	0x010a
        /*0552*/ 	.byte	0x05
	.zero		1


	//   ....[70]....
        /*0554*/ 	.word	0x00002a80
        /*0558*/ 	.word	0x000000ff
        /*055c*/ 	.word	0x00000000
        /*0560*/ 	.short	0x010a
        /*0562*/ 	.byte	0x05
	.zero		1


	//   ....[71]....
        /*0564*/ 	.word	0x00002b10
        /*0568*/ 	.word	0x000000ff
        /*056c*/ 	.word	0x00000000
        /*0570*/ 	.short	0x010a
        /*0572*/ 	.byte	0x05
	.zero		1


	//   ....[72]....
        /*0574*/ 	.word	0x00002ba0
        /*0578*/ 	.word	0x000000ff
        /*057c*/ 	.word	0x00000000
        /*0580*/ 	.short	0x010a
        /*0582*/ 	.byte	0x05
	.zero		1


	//   ....[73]....
        /*0584*/ 	.word	0x00002c30
        /*0588*/ 	.word	0x000000ff
        /*058c*/ 	.word	0x00000000
        /*0590*/ 	.short	0x010a
        /*0592*/ 	.byte	0x05
	.zero		1


	//   ....[74]....
        /*0594*/ 	.word	0x00002cc0
        /*0598*/ 	.word	0x000000ff
        /*059c*/ 	.word	0x00000000
        /*05a0*/ 	.short	0x010a
        /*05a2*/ 	.byte	0x05
	.zero		1


	//   ....[75]....
        /*05a4*/ 	.word	0x00002d50
        /*05a8*/ 	.word	0x000000ff
        /*05ac*/ 	.word	0x00000000
        /*05b0*/ 	.short	0x010a
        /*05b2*/ 	.byte	0x05
	.zero		1


	//   ....[76]....
        /*05b4*/ 	.word	0x00002de0
        /*05b8*/ 	.word	0x000000ff
        /*05bc*/ 	.word	0x00000000
        /*05c0*/ 	.short	0x010a
        /*05c2*/ 	.byte	0x05
	.zero		1


	//   ....[77]....
        /*05c4*/ 	.word	0x00002e70
        /*05c8*/ 	.word	0x000000ff
        /*05cc*/ 	.word	0x00000000
        /*05d0*/ 	.short	0x010a
        /*05d2*/ 	.byte	0x05
	.zero		1


	//   ....[78]....
        /*05d4*/ 	.word	0x00002f00
        /*05d8*/ 	.word	0x000000ff
        /*05dc*/ 	.word	0x00000000
        /*05e0*/ 	.short	0x010a
        /*05e2*/ 	.byte	0x05
	.zero		1


	//   ....[79]....
        /*05e4*/ 	.word	0x00002f90
        /*05e8*/ 	.word	0x000000ff
        /*05ec*/ 	.word	0x00000000
        /*05f0*/ 	.short	0x010a
        /*05f2*/ 	.byte	0x05
	.zero		1


	//   ....[80]....
        /*05f4*/ 	.word	0x00003020
        /*05f8*/ 	.word	0x000000ff
        /*05fc*/ 	.word	0x00000000
        /*0600*/ 	.short	0x010a
        /*0602*/ 	.byte	0x05
	.zero		1


	//   ....[81]....
        /*0604*/ 	.word	0x000030b0
        /*0608*/ 	.word	0x000000ff
        /*060c*/ 	.word	0x00000000
        /*0610*/ 	.short	0x010a
        /*0612*/ 	.byte	0x05
	.zero		1


	//   ....[82]....
        /*0614*/ 	.word	0x00003140
        /*0618*/ 	.word	0x000000ff
        /*061c*/ 	.word	0x00000000
        /*0620*/ 	.short	0x010a
        /*0622*/ 	.byte	0x05
	.zero		1


	//   ....[83]....
        /*0624*/ 	.word	0x000031e0
        /*0628*/ 	.word	0x00000000
        /*062c*/ 	.word	0x00000000
        /*0630*/ 	.short	0x010a
        /*0632*/ 	.byte	0xff
	.zero		1


	//   ....[84]....
        /*0634*/ 	.word	0x00003320
        /*0638*/ 	.word	0x00000002
        /*063c*/ 	.word	0x000001a0
        /*0640*/ 	.short	0x010a
        /*0642*/ 	.byte	0xff
	.zero		1


	//   ....[85]....
        /*0644*/ 	.word	0x00003380
        /*0648*/ 	.word	0x00000004
        /*064c*/ 	.word	0x00000000
        /*0650*/ 	.short	0x0101
        /*0652*/ 	.byte	0xff
	.zero		1


	//   ....[86]....
        /*0654*/ 	.word	0x000033a0
        /*0658*/ 	.word	0x000000ff
        /*065c*/ 	.word	0x00000150
        /*0660*/ 	.short	0x010a
        /*0662*/ 	.byte	0x04
	.zero		1


	//   ....[87]....
        /*0664*/ 	.word	0x000034c0
        /*0668*/ 	.word	0x00000002
        /*066c*/ 	.word	0x00000140
        /*0670*/ 	.short	0x010a
        /*0672*/ 	.byte	0xff
	.zero		1


	//   ....[88]....
        /*0674*/ 	.word	0x000035d0
        /*0678*/ 	.word	0x00000002
        /*067c*/ 	.word	0x00000000
        /*0680*/ 	.short	0x0101
        /*0682*/ 	.byte	0xff
	.zero		1


	//   ....[89]....
        /*0684*/ 	.word	0x00003660
        /*0688*/ 	.word	0x000000ff
        /*068c*/ 	.word	0x00000150
        /*0690*/ 	.short	0x0106
        /*0692*/ 	.byte	0x04
	.zero		1


	//   ....[90]....
        /*0694*/ 	.word	0x00003680
        /*0698*/ 	.word	0x000000ff
        /*069c*/ 	.word	0x00000150
        /*06a0*/ 	.short	0x010a
        /*06a2*/ 	.byte	0x04
	.zero		1


	//   ....[91]....
        /*06a4*/ 	.word	0x00003710
        /*06a8*/ 	.word	0x000000ff
        /*06ac*/ 	.word	0x00000150
        /*06b0*/ 	.short	0x0106
        /*06b2*/ 	.byte	0x07
	.zero		1


	//   ....[92]....
        /*06b4*/ 	.word	0x00003750
        /*06b8*/ 	.word	0x00000000
        /*06bc*/ 	.word	0x00000150
        /*06c0*/ 	.short	0x010a
        /*06c2*/ 	.byte	0xff
	.zero		1


	//   ....[93]....
        /*06c4*/ 	.word	0x00003c70
        /*06c8*/ 	.word	0x00000000
        /*06cc*/ 	.word	0x00000140
        /*06d0*/ 	.short	0x010a
        /*06d2*/ 	.byte	0xff
	.zero		1


	//   ....[94]....
        /*06d4*/ 	.word	0x00003d70
        /*06d8*/ 	.word	0x00000003
        /*06dc*/ 	.word	0x00000000
        /*06e0*/ 	.short	0x0101
        /*06e2*/ 	.byte	0xff
	.zero		1


	//   ....[95]....
        /*06e4*/ 	.word	0x00003d80
        /*06e8*/ 	.word	0x000000ff
        /*06ec*/ 	.word	0x00000000
        /*06f0*/ 	.short	0x010a
        /*06f2*/ 	.byte	0x04
	.zero		1


	//   ....[96]....
        /*06f4*/ 	.word	0x00003e00
        /*06f8*/ 	.word	0x000000ff
        /*06fc*/ 	.word	0x00000180
        /*0700*/ 	.short	0x010a
        /*0702*/ 	.byte	0x17
	.zero		1


	//   ....[97]....
        /*0704*/ 	.word	0x00003ee0
        /*0708*/ 	.word	0x000000ff
        /*070c*/ 	.word	0x00000000
        /*0710*/ 	.short	0x010a
        /*0712*/ 	.byte	0x05
	.zero		1


	//   ....[98]....
        /*0714*/ 	.word	0x00004020
        /*0718*/ 	.word	0x000000ff
        /*071c*/ 	.word	0x00000000
        /*0720*/ 	.short	0x010a
        /*0722*/ 	.byte	0x04
	.zero		1


	//   ....[99]....
        /*0724*/ 	.word	0x00004210
        /*0728*/ 	.word	0x000000ff
        /*072c*/ 	.word	0x00000000
        /*0730*/ 	.short	0x010a
        /*0732*/ 	.byte	0x04
	.zero		1


	//   ....[100]....
        /*0734*/ 	.word	0x000042a0
        /*0738*/ 	.word	0x000000ff
        /*073c*/ 	.word	0x00000000
        /*0740*/ 	.short	0x010a
        /*0742*/ 	.byte	0x05
	.zero		1


	//   ....[101]....
        /*0744*/ 	.word	0x00004330
        /*0748*/ 	.word	0x000000ff
        /*074c*/ 	.word	0x00000000
        /*0750*/ 	.short	0x010a
        /*0752*/ 	.byte	0x05
	.zero		1


	//   ....[102]....
        /*0754*/ 	.word	0x000043c0
        /*0758*/ 	.word	0x000000ff
        /*075c*/ 	.word	0x00000000
        /*0760*/ 	.short	0x010a
        /*0762*/ 	.byte	0x04
	.zero		1


	//   ....[103]....
        /*0764*/ 	.word	0x000048e0
        /*0768*/ 	.word	0x00000008
        /*076c*/ 	.word	0x00000140
        /*0770*/ 	.short	0x010a
        /*0772*/ 	.byte	0xff
	.zero		1


	//   ....[104]....
        /*0774*/ 	.word	0x00004a50
        /*0778*/ 	.word	0x00000000
        /*077c*/ 	.word	0x00000000
        /*0780*/ 	.short	0x0101
        /*0782*/ 	.byte	0xff
	.zero		1


	//   ....[105]....
        /*0784*/ 	.word	0x00004f30
        /*0788*/ 	.word	0x000000ff
        /*078c*/ 	.word	0x00000138
        /*0790*/ 	.short	0x010a
        /*0792*/ 	.byte	0x15
	.zero		1


	//   ....[106]....
        /*0794*/ 	.word	0x000050c0
        /*0798*/ 	.word	0x000000ff
        /*079c*/ 	.word	0x00000120
        /*07a0*/ 	.short	0x010a
        /*07a2*/ 	.byte	0x15
	.zero		1


	//   ....[107]....
        /*07a4*/ 	.word	0x00005230
        /*07a8*/ 	.word	0x000000ff
        /*07ac*/ 	.word	0x00000110
        /*07b0*/ 	.short	0x010b
        /*07b2*/ 	.byte	0x15
	.zero		1


	//   ....[108]....
        /*07b4*/ 	.word	0x00005240
        /*07b8*/ 	.word	0x000000ff
        /*07bc*/ 	.word	0x00000000
        /*07c0*/ 	.short	0x0101
        /*07c2*/ 	.byte	0x27
	.zero		1


	//   ....[109]....
        /*07c4*/ 	.word	0x00005250
        /*07c8*/ 	.word	0x000000ff
        /*07cc*/ 	.word	0x00000128
        /*07d0*/ 	.short	0x010a
        /*07d2*/ 	.byte	0x15
	.zero		1


	//   ....[110]....
        /*07d4*/ 	.word	0x00005430
        /*07d8*/ 	.word	0x000000ff
        /*07dc*/ 	.word	0x00000118
        /*07e0*/ 	.short	0x010b
        /*07e2*/ 	.byte	0x15
	.zero		1


	//   ....[111]....
        /*07e4*/ 	.word	0x00005440
        /*07e8*/ 	.word	0x000000ff
        /*07ec*/ 	.word	0x00000000
        /*07f0*/ 	.short	0x0101
        /*07f2*/ 	.byte	0x26
	.zero		1


	//   ....[112]....
        /*07f4*/ 	.word	0x00005470
        /*07f8*/ 	.word	0x000000ff
        /*07fc*/ 	.word	0x00000120
        /*0800*/ 	.short	0x010a
        /*0802*/ 	.byte	0x15
	.zero		1


	//   ....[113]....
        /*0804*/ 	.word	0x000054b0
        /*0808*/ 	.word	0x00000000
        /*080c*/ 	.word	0x00000128
        /*0810*/ 	.short	0x010a
        /*0812*/ 	.byte	0xff
	.zero		1


	//   ....[114]....
        /*0814*/ 	.word	0x000057e0
        /*0818*/ 	.word	0x00000003
        /*081c*/ 	.word	0x00000140
        /*0820*/ 	.short	0x010a
        /*0822*/ 	.byte	0xff
	.zero		1


	//   ....[115]....
        /*0824*/ 	.word	0x00005960
        /*0828*/ 	.word	0x00000000
        /*082c*/ 	.word	0x00000000
        /*0830*/ 	.short	0x0101
        /*0832*/ 	.byte	0xff
	.zero		1


	//   ....[116]....
        /*0834*/ 	.word	0x000064a0
        /*0838*/ 	.word	0x00000002
        /*083c*/ 	.word	0x00000110
        /*0840*/ 	.short	0x010a
        /*0842*/ 	.byte	0xff
	.zero		1


	//   ....[117]....
        /*0844*/ 	.word	0x00006510
        /*0848*/ 	.word	0x00000064
        /*084c*/ 	.word	0x00000160
        /*0850*/ 	.short	0x010a
        /*0852*/ 	.byte	0xff
	.zero		1


	//   ....[118]....
        /*0854*/ 	.word	0x00006600
        /*0858*/ 	.word	0x00000002
        /*085c*/ 	.word	0x00000110
        /*0860*/ 	.short	0x010a
        /*0862*/ 	.byte	0xff
	.zero		1


	//   ....[119]....
        /*0864*/ 	.word	0x00006710
        /*0868*/ 	.word	0x00000000
        /*086c*/ 	.word	0x00000000
        /*0870*/ 	.short	0x0101
        /*0872*/ 	.byte	0xff
	.zero		1


	//   ....[120]....
        /*0874*/ 	.word	0x00006790
        /*0878*/ 	.word	0x00000064
        /*087c*/ 	.word	0x00000160
        /*0880*/ 	.short	0x010a
        /*0882*/ 	.byte	0xff
	.zero		1


	//   ....[121]....
        /*0884*/ 	.word	0x000072e0
        /*0888*/ 	.word	0x0000006d
        /*088c*/ 	.word	0x00000110
        /*0890*/ 	.short	0x010a
        /*0892*/ 	.byte	0xff
	.zero		1


	//   ....[122]....
        /*0894*/ 	.word	0x000073b0
        /*0898*/ 	.word	0x0000006d
        /*089c*/ 	.word	0x00000110
        /*08a0*/ 	.short	0x010a
        /*08a2*/ 	.byte	0xff
	.zero		1


	//   ....[123]....
        /*08a4*/ 	.word	0x000074c0
        /*08a8*/ 	.word	0x00000000
        /*08ac*/ 	.word	0x00000000
        /*08b0*/ 	.short	0x0101
        /*08b2*/ 	.byte	0xff
	.zero		1


	//   ....[124]....
        /*08b4*/ 	.word	0x00007950
        /*08b8*/ 	.word	0x000000ff
        /*08bc*/ 	.word	0x00000000
        /*08c0*/ 	.short	0x0101
        /*08c2*/ 	.byte	0x04
	.zero		1


	//   ....[125]....
        /*08c4*/ 	.word	0x00008160
        /*08c8*/ 	.word	0x00000000
        /*08cc*/ 	.word	0x000001b0
        /*08d0*/ 	.short	0x010a
        /*08d2*/ 	.byte	0xff
	.zero		1


	//   ....[126]....
        /*08d4*/ 	.word	0x000081c0
        /*08d8*/ 	.word	0x00000000
        /*08dc*/ 	.word	0x00000088
        /*08e0*/ 	.short	0x010a
        /*08e2*/ 	.byte	0xff
	.zero		1


	//   ....[127]....
        /*08e4*/ 	.word	0x00008220
        /*08e8*/ 	.word	0x00000000
        /*08ec*/ 	.word	0x00000088
        /*08f0*/ 	.short	0x010a
        /*08f2*/ 	.byte	0xff
	.zero		1


	//   ....[128]....
        /*08f4*/ 	.word	0x00008270
        /*08f8*/ 	.word	0x00000003
        /*08fc*/ 	.word	0x00000140
        /*0900*/ 	.short	0x010a
        /*0902*/ 	.byte	0xff
	.zero		1


	//   ....[129]....
        /*0904*/ 	.word	0x000082d0
        /*0908*/ 	.word	0x00000000
        /*090c*/ 	.word	0x00000000
        /*0910*/ 	.short	0x010a
        /*0912*/ 	.byte	0xff
	.zero		1


	//   ....[130]....
        /*0914*/ 	.word	0x00008330
        /*0918*/ 	.word	0x00000000
        /*091c*/ 	.word	0x00000000
        /*0920*/ 	.short	0x010a
        /*0922*/ 	.byte	0xff
	.zero		1


	//   ....[131]....
        /*0924*/ 	.word	0x00008390
        /*0928*/ 	.word	0x00000000
        /*092c*/ 	.word	0x00000000
        /*0930*/ 	.short	0x010a
        /*0932*/ 	.byte	0xff
	.zero		1


	//   ....[132]....
        /*0934*/ 	.word	0x000083f0
        /*0938*/ 	.word	0x00000000
        /*093c*/ 	.word	0x00000000
        /*0940*/ 	.short	0x010a
        /*0942*/ 	.byte	0xff
	.zero		1


	//   ....[133]....
        /*0944*/ 	.word	0x00008450
        /*0948*/ 	.word	0x00000000
        /*094c*/ 	.word	0x00000000
        /*0950*/ 	.short	0x010a
        /*0952*/ 	.byte	0xff
	.zero		1


	//   ....[134]....
        /*0954*/ 	.word	0x000084b0
        /*0958*/ 	.word	0x00000000
        /*095c*/ 	.word	0x00000000
        /*0960*/ 	.short	0x010a
        /*0962*/ 	.byte	0xff
	.zero		1


	//   ....[135]....
        /*0964*/ 	.word	0x00008510
        /*0968*/ 	.word	0x00000000
        /*096c*/ 	.word	0x00000000
        /*0970*/ 	.short	0x010a
        /*0972*/ 	.byte	0xff
	.zero		1


	//   ....[136]....
        /*0974*/ 	.word	0x00008570
        /*0978*/ 	.word	0x00000000
        /*097c*/ 	.word	0x00000000
        /*0980*/ 	.short	0x010a
        /*0982*/ 	.byte	0xff
	.zero		1


	//   ....[137]....
        /*0984*/ 	.word	0x000085d0
        /*0988*/ 	.word	0x00000000
        /*098c*/ 	.word	0x00000000
        /*0990*/ 	.short	0x010a
        /*0992*/ 	.byte	0xff
	.zero		1


	//   ....[138]....
        /*0994*/ 	.word	0x00008630
        /*0998*/ 	.word	0x00000000
        /*099c*/ 	.word	0x00000000
        /*09a0*/ 	.short	0x010a
        /*09a2*/ 	.byte	0xff
	.zero		1


	//   ....[139]....
        /*09a4*/ 	.word	0x00008690
        /*09a8*/ 	.word	0x00000000
        /*09ac*/ 	.word	0x00000000
        /*09b0*/ 	.short	0x010a
        /*09b2*/ 	.byte	0xff
	.zero		1


	//   ....[140]....
        /*09b4*/ 	.word	0x000086f0
        /*09b8*/ 	.word	0x00000000
        /*09bc*/ 	.word	0x00000000
        /*09c0*/ 	.short	0x010a
        /*09c2*/ 	.byte	0xff
	.zero		1


	//   ....[141]....
        /*09c4*/ 	.word	0x00008750
        /*09c8*/ 	.word	0x00000000
        /*09cc*/ 	.word	0x00000000
        /*09d0*/ 	.short	0x010a
        /*09d2*/ 	.byte	0xff
	.zero		1


	//   ....[142]....
        /*09d4*/ 	.word	0x000087b0
        /*09d8*/ 	.word	0x00000000
        /*09dc*/ 	.word	0x00000000
        /*09e0*/ 	.short	0x010a
        /*09e2*/ 	.byte	0xff
	.zero		1


	//   ....[143]....
        /*09e4*/ 	.word	0x00008810
        /*09e8*/ 	.word	0x00000000
        /*09ec*/ 	.word	0x00000000
        /*09f0*/ 	.short	0x010a
        /*09f2*/ 	.byte	0xff
	.zero		1


	//   ....[144]....
        /*09f4*/ 	.word	0x00008870
        /*09f8*/ 	.word	0x00000000
        /*09fc*/ 	.word	0x00000000
        /*0a00*/ 	.short	0x010a
        /*0a02*/ 	.byte	0xff
	.zero		1


	//   ....[145]....
        /*0a04*/ 	.word	0x000088c0
        /*0a08*/ 	.word	0x00000002
        /*0a0c*/ 	.word	0x000001a0
        /*0a10*/ 	.short	0x010a
        /*0a12*/ 	.byte	0xff
	.zero		1


	//   ....[146]....
        /*0a14*/ 	.word	0x00008920
        /*0a18*/ 	.word	0x00000002
        /*0a1c*/ 	.word	0x00000150
        /*0a20*/ 	.short	0x010a
        /*0a22*/ 	.byte	0xff
	.zero		1


	//   ....[147]....
        /*0a24*/ 	.word	0x00008970
        /*0a28*/ 	.word	0x00000002
        /*0a2c*/ 	.word	0x00000140
        /*0a30*/ 	.short	0x010a
        /*0a32*/ 	.byte	0xff
	.zero		1


	//   ....[148]....
        /*0a34*/ 	.word	0x000089d0
        /*0a38*/ 	.word	0x00000000
        /*0a3c*/ 	.word	0x00000150
        /*0a40*/ 	.short	0x010a
        /*0a42*/ 	.byte	0xff
	.zero		1


	//   ....[149]....
        /*0a44*/ 	.word	0x00008a20
        /*0a48*/ 	.word	0x00000000
        /*0a4c*/ 	.word	0x00000140
        /*0a50*/ 	.short	0x010a
        /*0a52*/ 	.byte	0xff
	.zero		1


	//   ....[150]....
        /*0a54*/ 	.word	0x00008a80
        /*0a58*/ 	.word	0x00000003
        /*0a5c*/ 	.word	0x00000180
        /*0a60*/ 	.short	0x010a
        /*0a62*/ 	.byte	0xff
	.zero		1


	//   ....[151]....
        /*0a64*/ 	.word	0x00008ae0
        /*0a68*/ 	.word	0x00000000
        /*0a6c*/ 	.word	0x00000000
        /*0a70*/ 	.short	0x010a
        /*0a72*/ 	.byte	0xff
	.zero		1


	//   ....[152]....
        /*0a74*/ 	.word	0x00008b40
        /*0a78*/ 	.word	0x00000000
        /*0a7c*/ 	.word	0x00000000
        /*0a80*/ 	.short	0x010a
        /*0a82*/ 	.byte	0xff
	.zero		1


	//   ....[153]....
        /*0a84*/ 	.word	0x00008ba0
        /*0a88*/ 	.word	0x00000000
        /*0a8c*/ 	.word	0x00000000
        /*0a90*/ 	.short	0x010a
        /*0a92*/ 	.byte	0xff
	.zero		1


	//   ....[154]....
        /*0a94*/ 	.word	0x00008c00
        /*0a98*/ 	.word	0x00000000
        /*0a9c*/ 	.word	0x00000000
        /*0aa0*/ 	.short	0x010a
        /*0aa2*/ 	.byte	0xff
	.zero		1


	//   ....[155]....
        /*0aa4*/ 	.word	0x00008c60
        /*0aa8*/ 	.word	0x00000000
        /*0aac*/ 	.word	0x00000000
        /*0ab0*/ 	.short	0x010a
        /*0ab2*/ 	.byte	0xff
	.zero		1


	//   ....[156]....
        /*0ab4*/ 	.word	0x00008cb0
        /*0ab8*/ 	.word	0x00000008
        /*0abc*/ 	.word	0x00000140
        /*0ac0*/ 	.short	0x010a
        /*0ac2*/ 	.byte	0xff
	.zero		1


	//   ....[157]....
        /*0ac4*/ 	.word	0x00008d10
        /*0ac8*/ 	.word	0x00000000
        /*0acc*/ 	.word	0x00000138
        /*0ad0*/ 	.short	0x010a
        /*0ad2*/ 	.byte	0xff
	.zero		1


	//   ....[158]....
        /*0ad4*/ 	.word	0x00008d70
        /*0ad8*/ 	.word	0x00000005
        /*0adc*/ 	.word	0x00000120
        /*0ae0*/ 	.short	0x010a
        /*0ae2*/ 	.byte	0xff
	.zero		1


	//   ....[159]....
        /*0ae4*/ 	.word	0x00008dd0
        /*0ae8*/ 	.word	0x00000005
        /*0aec*/ 	.word	0x00000128
        /*0af0*/ 	.short	0x010a
        /*0af2*/ 	.byte	0xff
	.zero		1


	//   ....[160]....
        /*0af4*/ 	.word	0x00008e30
        /*0af8*/ 	.word	0x00000000
        /*0afc*/ 	.word	0x00000120
        /*0b00*/ 	.short	0x010a
        /*0b02*/ 	.byte	0xff
	.zero		1


	//   ....[161]....
        /*0b04*/ 	.word	0x00008e80
        /*0b08*/ 	.word	0x00000003
        /*0b0c*/ 	.word	0x00000140
        /*0b10*/ 	.short	0x010a
        /*0b12*/ 	.byte	0xff
	.zero		1


	//   ....[162]....
        /*0b14*/ 	.word	0x00008ed0
        /*0b18*/ 	.word	0x00000002
        /*0b1c*/ 	.word	0x00000110
        /*0b20*/ 	.short	0x010a
        /*0b22*/ 	.byte	0xff
	.zero		1


	//   ....[163]....
        /*0b24*/ 	.word	0x00008f20
        /*0b28*/ 	.word	0x00000064
        /*0b2c*/ 	.word	0x00000160
        /*0b30*/ 	.short	0x010a
        /*0b32*/ 	.byte	0xff
	.zero		1


	//   ....[164]....
        /*0b34*/ 	.word	0x00008f70
        /*0b38*/ 	.word	0x0000006d
        /*0b3c*/ 	.word	0x00000110
        /*0b40*/ 	.short	0x010a
        /*0b42*/ 	.byte	0xff
	.zero		1


	//----- nvinfo : EIATTR_NUM_MBARRIERS
	.align		4
.L_47:
        /*0b44*/ 	.byte	0x03, 0x38
        /*0b46*/ 	.short	0x0038


	//----- nvinfo : EIATTR_EXIT_INSTR_OFFSETS
	.align		4
        /*0b48*/ 	.byte	0x04, 0x1c
        /*0b4a*/ 	.short	(.L_49 - .L_48)


	//   ....[0]....
.L_48:
        /*0b4c*/ 	.word	0x00003210


	//   ....[1]....
        /*0b50*/ 	.word	0x00003720


	//   ....[2]....
        /*0b54*/ 	.word	0x00003780


	//   ....[3]....
        /*0b58*/ 	.word	0x00004620


	//   ....[4]....
        /*0b5c*/ 	.word	0x000054e0


	//   ....[5]....
        /*0b60*/ 	.word	0x00005520


	//   ....[6]....
        /*0b64*/ 	.word	0x00008150


	//----- nvinfo : EIATTR_MAX_THREADS
	.align		4
.L_49:
        /*0b68*/ 	.byte	0x04, 0x05
        /*0b6a*/ 	.short	(.L_51 - .L_50)
.L_50:
        /*0b6c*/ 	.word	0x00000100
        /*0b70*/ 	.word	0x00000001
        /*0b74*/ 	.word	0x00000001


	//----- nvinfo : EIATTR_CRS_STACK_SIZE
	.align		4
.L_51:
        /*0b78*/ 	.byte	0x04, 0x1e
        /*0b7a*/ 	.short	(.L_53 - .L_52)
.L_52:
        /*0b7c*/ 	.word	0x00000000


	//----- nvinfo : EIATTR_CBANK_PARAM_SIZE
	.align		4
.L_53:
        /*0b80*/ 	.byte	0x03, 0x19
        /*0b82*/ 	.short	0x0800


	//----- nvinfo : EIATTR_PARAM_CBANK
	.align		4
        /*0b84*/ 	.byte	0x04, 0x0a
        /*0b86*/ 	.short	(.L_55 - .L_54)
	.align		4
.L_54:
        /*0b88*/ 	.word	index@(.nv.constant0._ZN7cutlass13device_kernelINS_4gemm6kernel13GemmUniversalIN4cute5tupleIJiiiiEEENS1_10collective13CollectiveMmaINS1_35MainloopSm100TmaUmmaWarpSpecializedILi17ELi2ELi4ENS5_IJNS4_1CILi4EEENSA_ILi1EEESC_EEEEENS5_IJNSA_ILi64EEENSA_ILi128EEESF_EEENS_12float_e4m3_tENS5_IJlSC_lEEESI_SJ_NS4_8TiledMMAINS4_8MMA_AtomIJNS4_10MMA_TraitsINS4_19SM100_MMA_F8F6F4_SSEJSI_SI_fSF_SG_NS4_17integral_constantINS4_4UMMA5MajorELSQ_0EEESR_NSO_INSP_7ScaleInELSS_0EEEST_EEEEEENS4_6LayoutINS5_IJSC_SC_SC_EEENS5_IJNSA_ILi0EEESY_SY_EEEEENS5_IJNS4_10UnderscoreES11_S11_EEEEENS4_13SM90_TMA_LOADENS4_14ComposedLayoutINS4_7SwizzleILi2ELi4ELi3EEENS4_18smem_ptr_flag_bitsILi8EEENSW_INS5_IJNSA_ILi8EEESF_EEENS5_IJSF_SC_EEEEEEEvNS4_8identityENS4_23SM90_TMA_LOAD_MULTICASTES1E_vS1F_EENS_8epilogue10collective18CollectiveEpilogueINS1I_23Sm100TmaWarpSpecializedILi2ELi2ELi32ELb0ELb0EEEJSH_NS5_IJNSW_ISF_SC_EES1N_EEESI_SJ_SI_SJ_NS1I_6fusion15FusionCallbacksIS1M_NS1P_17LinearCombinationISI_fSI_fLNS_15FloatRoundStyleE2EEESH_S1O_JEEENS4_5SM1004TMEM4LOAD26SM100_TMEM_LOAD_16dp32b32xES14_S1E_NS4_39AutoVectorizingCopyWithAssumedAlignmentILi128EEENS4_14SM90_TMA_STOREES1E_S20_S20_EEEvvEEEEvNT_6ParamsE)
        /*0b8c*/ 	.short	0x0380
        /*0b8e*/ 	.short	0x0800


	//----- nvinfo : EIATTR_SW_WAR
	.align		4
.L_55:
        /*0b90*/ 	.byte	0x04, 0x36
        /*0b92*/ 	.short	(.L_57 - .L_56)
.L_56:
        /*0b94*/ 	.word	0x00000008
.L_57:


//--------------------- .nv.callgraph             --------------------------
	.section	.nv.callgraph,"",@"SHT_CUDA_CALLGRAPH"
	.align	4
	.sectionentsize	8
	.align		4
        /*0000*/ 	.word	0x00000000
	.align		4
        /*0004*/ 	.word	0xffffffff
	.align		4
        /*0008*/ 	.word	index@(_ZN7cutlass13device_kernelINS_4gemm6kernel13GemmUniversalIN4cute5tupleIJiiiiEEENS1_10collective13CollectiveMmaINS1_35MainloopSm100TmaUmmaWarpSpecializedILi17ELi2ELi4ENS5_IJNS4_1CILi4EEENSA_ILi1EEESC_EEEEENS5_IJNSA_ILi64EEENSA_ILi128EEESF_EEENS_12float_e4m3_tENS5_IJlSC_lEEESI_SJ_NS4_8TiledMMAINS4_8MMA_AtomIJNS4_10MMA_TraitsINS4_19SM100_MMA_F8F6F4_SSEJSI_SI_fSF_SG_NS4_17integral_constantINS4_4UMMA5MajorELSQ_0EEESR_NSO_INSP_7ScaleInELSS_0EEEST_EEEEEENS4_6LayoutINS5_IJSC_SC_SC_EEENS5_IJNSA_ILi0EEESY_SY_EEEEENS5_IJNS4_10UnderscoreES11_S11_EEEEENS4_13SM90_TMA_LOADENS4_14ComposedLayoutINS4_7SwizzleILi2ELi4ELi3EEENS4_18smem_ptr_flag_bitsILi8EEENSW_INS5_IJNSA_ILi8EEESF_EEENS5_IJSF_SC_EEEEEEEvNS4_8identityENS4_23SM90_TMA_LOAD_MULTICASTES1E_vS1F_EENS_8epilogue10collective18CollectiveEpilogueINS1I_23Sm100TmaWarpSpecializedILi2ELi2ELi32ELb0ELb0EEEJSH_NS5_IJNSW_ISF_SC_EES1N_EEESI_SJ_SI_SJ_NS1I_6fusion15FusionCallbacksIS1M_NS1P_17LinearCombinationISI_fSI_fLNS_15FloatRoundStyleE2EEESH_S1O_JEEENS4_5SM1004TMEM4LOAD26SM100_TMEM_LOAD_16dp32b32xES14_S1E_NS4_39AutoVectorizingCopyWithAssumedAlignmentILi128EEENS4_14SM90_TMA_STOREES1E_S20_S20_EEEvvEEEEvNT_6ParamsE)
	.align		4
        /*000c*/ 	.word	index@(__assertfail)
	.align		4
        /*0010*/ 	.word	0x00000000
	.align		4
        /*0014*/ 	.word	0xfffffffe
	.align		4
        /*0018*/ 	.word	0x00000000
	.align		4
        /*001c*/ 	.word	0xfffffffd
	.align		4
        /*0020*/ 	.word	0x00000000
	.align		4
        /*0024*/ 	.word	0xfffffffc


//--------------------- .nv.constant4             --------------------------
	.section	.nv.constant4,"a",@progbits
	.align	8
	.align		8
.nv.constant4:
        /*0000*/ 	.dword	__assertfail
	.align		8
        /*0008*/ 	.dword	__unnamed_1
	.align		8
        /*0010*/ 	.dword	__unnamed_2
	.align		8
        /*0018*/ 	.dword	_ZN40_INTERNAL_6e21f738_4_k_cu_1f49971d_293984cuda3std3__45__cpo5beginE
	.align		8
        /*0020*/ 	.dword	_ZN40_INTERNAL_6e21f738_4_k_cu_1f49971d_293984cuda3std3__45__cpo3endE
	.align		8
        /*0028*/ 	.dword	_ZN40_INTERNAL_6e21f738_4_k_cu_1f49971d_293984cuda3std3__45__cpo6cbeginE
	.align		8
        /*0030*/ 	.dword	_ZN40_INTERNAL_6e21f738_4_k_cu_1f49971d_293984cuda3std3__45__cpo4cendE
	.align		8
        /*0038*/ 	.dword	_ZN40_INTERNAL_6e21f738_4_k_cu_1f49971d_293984cuda3std3__442_GLOBAL__N__6e21f738_4_k_cu_1f49971d_293986ignoreE
	.align		8
        /*0040*/ 	.dword	_ZN40_INTERNAL_6e21f738_4_k_cu_1f49971d_293984cuda3std3__419piecewise_constructE
	.align		8
        /*0048*/ 	.dword	_ZN40_INTERNAL_6e21f738_4_k_cu_1f49971d_293984cuda3std3__48in_placeE
	.align		8
        /*0050*/ 	.dword	_ZN40_INTERNAL_6e21f738_4_k_cu_1f49971d_293984cuda3std6ranges3__45__cpo4swapE
	.align		8
        /*0058*/ 	.dword	_ZN40_INTERNAL_6e21f738_4_k_cu_1f49971d_293984cuda3std6ranges3__45__cpo9iter_moveE
	.align		8
        /*0060*/ 	.dword	_ZN40_INTERNAL_6e21f738_4_k_cu_1f49971d_293984cute7productE
	.align		8
        /*0068*/ 	.dword	_ZN40_INTERNAL_6e21f738_4_k_cu_1f49971d_293984cute1_E
	.align		8
        /*0070*/ 	.dword	$str$25
	.align		8
        /*0078*/ 	.dword	$str$26
	.align		8
        /*0080*/ 	.dword	$str$27
	.align		8
        /*0088*/ 	.dword	$str$28


//--------------------- .text._ZN7cutlass13device_kernelINS_4gemm6kernel13GemmUniversalIN4cute5tupleIJiiiiEEENS1_10collective13CollectiveMmaINS1_35MainloopSm100TmaUmmaWarpSpecializedILi17ELi2ELi4ENS5_IJNS4_1CILi4EEENSA_ILi1EEESC_EEEEENS5_IJNSA_ILi64EEENSA_ILi128EEESF_EEENS_12float_e4m3_tENS5_IJlSC_lEEESI_SJ_NS4_8TiledMMAINS4_8MMA_AtomIJNS4_10MMA_TraitsINS4_19SM100_MMA_F8F6F4_SSEJSI_SI_fSF_SG_NS4_17integral_constantINS4_4UMMA5MajorELSQ_0EEESR_NSO_INSP_7ScaleInELSS_0EEEST_EEEEEENS4_6LayoutINS5_IJSC_SC_SC_EEENS5_IJNSA_ILi0EEESY_SY_EEEEENS5_IJNS4_10UnderscoreES11_S11_EEEEENS4_13SM90_TMA_LOADENS4_14ComposedLayoutINS4_7SwizzleILi2ELi4ELi3EEENS4_18smem_ptr_flag_bitsILi8EEENSW_INS5_IJNSA_ILi8EEESF_EEENS5_IJSF_SC_EEEEEEEvNS4_8identityENS4_23SM90_TMA_LOAD_MULTICASTES1E_vS1F_EENS_8epilogue10collective18CollectiveEpilogueINS1I_23Sm100TmaWarpSpecializedILi2ELi2ELi32ELb0ELb0EEEJSH_NS5_IJNSW_ISF_SC_EES1N_EEESI_SJ_SI_SJ_NS1I_6fusion15FusionCallbacksIS1M_NS1P_17LinearCombinationISI_fSI_fLNS_15FloatRoundStyleE2EEESH_S1O_JEEENS4_5SM1004TMEM4LOAD26SM100_TMEM_LOAD_16dp32b32xES14_S1E_NS4_39AutoVectorizingCopyWithAssumedAlignmentILi128EEENS4_14SM90_TMA_STOREES1E_S20_S20_EEEvvEEEEvNT_6ParamsE --------------------------
	.section	.text._ZN7cutlass13device_kernelINS_4gemm6kernel13GemmUniversalIN4cute5tupleIJiiiiEEENS1_10collective13CollectiveMmaINS1_35MainloopSm100TmaUmmaWarpSpecializedILi17ELi2ELi4ENS5_IJNS4_1CILi4EEENSA_ILi1EEESC_EEEEENS5_IJNSA_ILi64EEENSA_ILi128EEESF_EEENS_12float_e4m3_tENS5_IJlSC_lEEESI_SJ_NS4_8TiledMMAINS4_8MMA_AtomIJNS4_10MMA_TraitsINS4_19SM100_MMA_F8F6F4_SSEJSI_SI_fSF_SG_NS4_17integral_constantINS4_4UMMA5MajorELSQ_0EEESR_NSO_INSP_7ScaleInELSS_0EEEST_EEEEEENS4_6LayoutINS5_IJSC_SC_SC_EEENS5_IJNSA_ILi0EEESY_SY_EEEEENS5_IJNS4_10UnderscoreES11_S11_EEEEENS4_13SM90_TMA_LOADENS4_14ComposedLayoutINS4_7SwizzleILi2ELi4ELi3EEENS4_18smem_ptr_flag_bitsILi8EEENSW_INS5_IJNSA_ILi8EEESF_EEENS5_IJSF_SC_EEEEEEEvNS4_8identityENS4_23SM90_TMA_LOAD_MULTICASTES1E_vS1F_EENS_8epilogue10collective18CollectiveEpilogueINS1I_23Sm100TmaWarpSpecializedILi2ELi2ELi32ELb0ELb0EEEJSH_NS5_IJNSW_ISF_SC_EES1N_EEESI_SJ_SI_SJ_NS1I_6fusion15FusionCallbacksIS1M_NS1P_17LinearCombinationISI_fSI_fLNS_15FloatRoundStyleE2EEESH_S1O_JEEENS4_5SM1004TMEM4LOAD26SM100_TMEM_LOAD_16dp32b32xES14_S1E_NS4_39AutoVectorizingCopyWithAssumedAlignmentILi128EEENS4_14SM90_TMA_STOREES1E_S20_S20_EEEvvEEEEvNT_6ParamsE,"ax",@progbits
	.align	128
.text._ZN7cutlass13device_kernelINS_4gemm6kernel13GemmUniversalIN4cute5tupleIJiiiiEEENS1_10collective13CollectiveMmaINS1_35MainloopSm100TmaUmmaWarpSpecializedILi17ELi2ELi4ENS5_IJNS4_1CILi4EEENSA_ILi1EEESC_EEEEENS5_IJNSA_ILi64EEENSA_ILi128EEESF_EEENS_12float_e4m3_tENS5_IJlSC_lEEESI_SJ_NS4_8TiledMMAINS4_8MMA_AtomIJNS4_10MMA_TraitsINS4_19SM100_MMA_F8F6F4_SSEJSI_SI_fSF_SG_NS4_17integral_constantINS4_4UMMA5MajorELSQ_0EEESR_NSO_INSP_7ScaleInELSS_0EEEST_EEEEEENS4_6LayoutINS5_IJSC_SC_SC_EEENS5_IJNSA_ILi0EEESY_SY_EEEEENS5_IJNS4_10UnderscoreES11_S11_EEEEENS4_13SM90_TMA_LOADENS4_14ComposedLayoutINS4_7SwizzleILi2ELi4ELi3EEENS4_18smem_ptr_flag_bitsILi8EEENSW_INS5_IJNSA_ILi8EEESF_EEENS5_IJSF_SC_EEEEEEEvNS4_8identityENS4_23SM90_TMA_LOAD_MULTICASTES1E_vS1F_EENS_8epilogue10collective18CollectiveEpilogueINS1I_23Sm100TmaWarpSpecializedILi2ELi2ELi32ELb0ELb0EEEJSH_NS5_IJNSW_ISF_SC_EES1N_EEESI_SJ_SI_SJ_NS1I_6fusion15FusionCallbacksIS1M_NS1P_17LinearCombinationISI_fSI_fLNS_15FloatRoundStyleE2EEESH_S1O_JEEENS4_5SM1004TMEM4LOAD26SM100_TMEM_LOAD_16dp32b32xES14_S1E_NS4_39AutoVectorizingCopyWithAssumedAlignmentILi128EEENS4_14SM90_TMA_STOREES1E_S20_S20_EEEvvEEEEvNT_6ParamsE:
        .type           _ZN7cutlass13device_kernelINS_4gemm6kernel13GemmUniversalIN4cute5tupleIJiiiiEEENS1_10collective13CollectiveMmaINS1_35MainloopSm100TmaUmmaWarpSpecializedILi17ELi2ELi4ENS5_IJNS4_1CILi4EEENSA_ILi1EEESC_EEEEENS5_IJNSA_ILi64EEENSA_ILi128EEESF_EEENS_12float_e4m3_tENS5_IJlSC_lEEESI_SJ_NS4_8TiledMMAINS4_8MMA_AtomIJNS4_10MMA_TraitsINS4_19SM100_MMA_F8F6F4_SSEJSI_SI_fSF_SG_NS4_17integral_constantINS4_4UMMA5MajorELSQ_0EEESR_NSO_INSP_7ScaleInELSS_0EEEST_EEEEEENS4_6LayoutINS5_IJSC_SC_SC_EEENS5_IJNSA_ILi0EEESY_SY_EEEEENS5_IJNS4_10UnderscoreES11_S11_EEEEENS4_13SM90_TMA_LOADENS4_14ComposedLayoutINS4_7SwizzleILi2ELi4ELi3EEENS4_18smem_ptr_flag_bitsILi8EEENSW_INS5_IJNSA_ILi8EEESF_EEENS5_IJSF_SC_EEEEEEEvNS4_8identityENS4_23SM90_TMA_LOAD_MULTICASTES1E_vS1F_EENS_8epilogue10collective18CollectiveEpilogueINS1I_23Sm100TmaWarpSpecializedILi2ELi2ELi32ELb0ELb0EEEJSH_NS5_IJNSW_ISF_SC_EES1N_EEESI_SJ_SI_SJ_NS1I_6fusion15FusionCallbacksIS1M_NS1P_17LinearCombinationISI_fSI_fLNS_15FloatRoundStyleE2EEESH_S1O_JEEENS4_5SM1004TMEM4LOAD26SM100_TMEM_LOAD_16dp32b32xES14_S1E_NS4_39AutoVectorizingCopyWithAssumedAlignmentILi128EEENS4_14SM90_TMA_STOREES1E_S20_S20_EEEvvEEEEvNT_6ParamsE,@function
        .size           _ZN7cutlass13device_kernelINS_4gemm6kernel13GemmUniversalIN4cute5tupleIJiiiiEEENS1_10collective13CollectiveMmaINS1_35MainloopSm100TmaUmmaWarpSpecializedILi17ELi2ELi4ENS5_IJNS4_1CILi4EEENSA_ILi1EEESC_EEEEENS5_IJNSA_ILi64EEENSA_ILi128EEESF_EEENS_12float_e4m3_tENS5_IJlSC_lEEESI_SJ_NS4_8TiledMMAINS4_8MMA_AtomIJNS4_10MMA_TraitsINS4_19SM100_MMA_F8F6F4_SSEJSI_SI_fSF_SG_NS4_17integral_constantINS4_4UMMA5MajorELSQ_0EEESR_NSO_INSP_7ScaleInELSS_0EEEST_EEEEEENS4_6LayoutINS5_IJSC_SC_SC_EEENS5_IJNSA_ILi0EEESY_SY_EEEEENS5_IJNS4_10UnderscoreES11_S11_EEEEENS4_13SM90_TMA_LOADENS4_14ComposedLayoutINS4_7SwizzleILi2ELi4ELi3EEENS4_18smem_ptr_flag_bitsILi8EEENSW_INS5_IJNSA_ILi8EEESF_EEENS5_IJSF_SC_EEEEEEEvNS4_8identityENS4_23SM90_TMA_LOAD_MULTICASTES1E_vS1F_EENS_8epilogue10collective18CollectiveEpilogueINS1I_23Sm100TmaWarpSpecializedILi2ELi2ELi32ELb0ELb0EEEJSH_NS5_IJNSW_ISF_SC_EES1N_EEESI_SJ_SI_SJ_NS1I_6fusion15FusionCallbacksIS1M_NS1P_17LinearCombinationISI_fSI_fLNS_15FloatRoundStyleE2EEESH_S1O_JEEENS4_5SM1004TMEM4LOAD26SM100_TMEM_LOAD_16dp32b32xES14_S1E_NS4_39AutoVectorizingCopyWithAssumedAlignmentILi128EEENS4_14SM90_TMA_STOREES1E_S20_S20_EEEvvEEEEvNT_6ParamsE,(.L_x_189 - _ZN7cutlass13device_kernelINS_4gemm6kernel13GemmUniversalIN4cute5tupleIJiiiiEEENS1_10collective13CollectiveMmaINS1_35MainloopSm100TmaUmmaWarpSpecializedILi17ELi2ELi4ENS5_IJNS4_1CILi4EEENSA_ILi1EEESC_EEEEENS5_IJNSA_ILi64EEENSA_ILi128EEESF_EEENS_12float_e4m3_tENS5_IJlSC_lEEESI_SJ_NS4_8TiledMMAINS4_8MMA_AtomIJNS4_10MMA_TraitsINS4_19SM100_MMA_F8F6F4_SSEJSI_SI_fSF_SG_NS4_17integral_constantINS4_4UMMA5MajorELSQ_0EEESR_NSO_INSP_7ScaleInELSS_0EEEST_EEEEEENS4_6LayoutINS5_IJSC_SC_SC_EEENS5_IJNSA_ILi0EEESY_SY_EEEEENS5_IJNS4_10UnderscoreES11_S11_EEEEENS4_13SM90_TMA_LOADENS4_14ComposedLayoutINS4_7SwizzleILi2ELi4ELi3EEENS4_18smem_ptr_flag_bitsILi8EEENSW_INS5_IJNSA_ILi8EEESF_EEENS5_IJSF_SC_EEEEEEEvNS4_8identityENS4_23SM90_TMA_LOAD_MULTICASTES1E_vS1F_EENS_8epilogue10collective18CollectiveEpilogueINS1I_23Sm100TmaWarpSpecializedILi2ELi2ELi32ELb0ELb0EEEJSH_NS5_IJNSW_ISF_SC_EES1N_EEESI_SJ_SI_SJ_NS1I_6fusion15FusionCallbacksIS1M_NS1P_17LinearCombinationISI_fSI_fLNS_15FloatRoundStyleE2EEESH_S1O_JEEENS4_5SM1004TMEM4LOAD26SM100_TMEM_LOAD_16dp32b32xES14_S1E_NS4_39AutoVectorizingCopyWithAssumedAlignmentILi128EEENS4_14SM90_TMA_STOREES1E_S20_S20_EEEvvEEEEvNT_6ParamsE)
        .other          _ZN7cutlass13device_kernelINS_4gemm6kernel13GemmUniversalIN4cute5tupleIJiiiiEEENS1_10collective13CollectiveMmaINS1_35MainloopSm100TmaUmmaWarpSpecializedILi17ELi2ELi4ENS5_IJNS4_1CILi4EEENSA_ILi1EEESC_EEEEENS5_IJNSA_ILi64EEENSA_ILi128EEESF_EEENS_12float_e4m3_tENS5_IJlSC_lEEESI_SJ_NS4_8TiledMMAINS4_8MMA_AtomIJNS4_10MMA_TraitsINS4_19SM100_MMA_F8F6F4_SSEJSI_SI_fSF_SG_NS4_17integral_constantINS4_4UMMA5MajorELSQ_0EEESR_NSO_INSP_7ScaleInELSS_0EEEST_EEEEEENS4_6LayoutINS5_IJSC_SC_SC_EEENS5_IJNSA_ILi0EEESY_SY_EEEEENS5_IJNS4_10UnderscoreES11_S11_EEEEENS4_13SM90_TMA_LOADENS4_14ComposedLayoutINS4_7SwizzleILi2ELi4ELi3EEENS4_18smem_ptr_flag_bitsILi8EEENSW_INS5_IJNSA_ILi8EEESF_EEENS5_IJSF_SC_EEEEEEEvNS4_8identityENS4_23SM90_TMA_LOAD_MULTICASTES1E_vS1F_EENS_8epilogue10collective18CollectiveEpilogueINS1I_23Sm100TmaWarpSpecializedILi2ELi2ELi32ELb0ELb0EEEJSH_NS5_IJNSW_ISF_SC_EES1N_EEESI_SJ_SI_SJ_NS1I_6fusion15FusionCallbacksIS1M_NS1P_17LinearCombinationISI_fSI_fLNS_15FloatRoundStyleE2EEESH_S1O_JEEENS4_5SM1004TMEM4LOAD26SM100_TMEM_LOAD_16dp32b32xES14_S1E_NS4_39AutoVectorizingCopyWithAssumedAlignmentILi128EEENS4_14SM90_TMA_STOREES1E_S20_S20_EEEvvEEEEvNT_6ParamsE,@"STO_CUDA_ENTRY STV_DEFAULT"
_ZN7cutlass13device_kernelINS_4gemm6kernel13GemmUniversalIN4cute5tupleIJiiiiEEENS1_10collective13CollectiveMmaINS1_35MainloopSm100TmaUmmaWarpSpecializedILi17ELi2ELi4ENS5_IJNS4_1CILi4EEENSA_ILi1EEESC_EEEEENS5_IJNSA_ILi64EEENSA_ILi128EEESF_EEENS_12float_e4m3_tENS5_IJlSC_lEEESI_SJ_NS4_8TiledMMAINS4_8MMA_AtomIJNS4_10MMA_TraitsINS4_19SM100_MMA_F8F6F4_SSEJSI_SI_fSF_SG_NS4_17integral_constantINS4_4UMMA5MajorELSQ_0EEESR_NSO_INSP_7ScaleInELSS_0EEEST_EEEEEENS4_6LayoutINS5_IJSC_SC_SC_EEENS5_IJNSA_ILi0EEESY_SY_EEEEENS5_IJNS4_10UnderscoreES11_S11_EEEEENS4_13SM90_TMA_LOADENS4_14ComposedLayoutINS4_7SwizzleILi2ELi4ELi3EEENS4_18smem_ptr_flag_bitsILi8EEENSW_INS5_IJNSA_ILi8EEESF_EEENS5_IJSF_SC_EEEEEEEvNS4_8identityENS4_23SM90_TMA_LOAD_MULTICASTES1E_vS1F_EENS_8epilogue10collective18CollectiveEpilogueINS1I_23Sm100TmaWarpSpecializedILi2ELi2ELi32ELb0ELb0EEEJSH_NS5_IJNSW_ISF_SC_EES1N_EEESI_SJ_SI_SJ_NS1I_6fusion15FusionCallbacksIS1M_NS1P_17LinearCombinationISI_fSI_fLNS_15FloatRoundStyleE2EEESH_S1O_JEEENS4_5SM1004TMEM4LOAD26SM100_TMEM_LOAD_16dp32b32xES14_S1E_NS4_39AutoVectorizingCopyWithAssumedAlignmentILi128EEENS4_14SM90_TMA_STOREES1E_S20_S20_EEEvvEEEEvNT_6ParamsE:
[----:B------:R-:W1:Y:S01]  /*0000*/  LDC R1, c[0x0][0x37c] ;  /* 0x0000df00ff017b82 */ /* 0x000e620000000800 */
[----:B------:R-:W2:Y:S01]  /*0010*/  S2R R93, SR_TID.X ;  /* 0x00000000005d7919 */ /* 0x000ea20000002100 */
[----:B------:R-:W3:Y:S01]  /*0020*/  LDCU.64 UR8, c[0x0][0x890] ;  /* 0x00011200ff0877ac */ /* 0x000ee20008000a00 */
[----:B------:R-:W-:Y:S02]  /*0030*/  PRMT R84, RZ, 0x7610, R84 ;  /* 0x00007610ff547816 */ /* 0x000fe40000000054 */
[----:B------:R-:W-:Y:S01]  /*0040*/  ELECT P3, URZ, PT ;  /* 0x0000000000ff782f */ /* 0x000fe20003860000 */
[----:B---3--:R-:W-:-:S04]  /*0050*/  UISETP.NE.U32.AND UP0, UPT, UR8, URZ, UPT ;  /* 0x000000ff0800728c */ /* 0x008fc8000bf05070 */
[----:B------:R-:W-:Y:S01]  /*0060*/  UISETP.NE.AND.EX UP0, UPT, UR9, URZ, UPT, UP0 ;  /* 0x000000ff0900728c */ /* 0x000fe2000bf05300 */
[----:B--2---:R-:W-:-:S05]  /*0070*/  SHF.R.U32.HI R85, RZ, 0x5, R93 ;  /* 0x00000005ff557819 */ /* 0x004fca000001165d */
[----:B------:R-:W2:Y:S02]  /*0080*/  SHFL.IDX PT, R0, R85, RZ, 0x1f ;  /* 0x00001fff55007589 */ /* 0x000ea400000e0000 */
[----:B--2---:R-:W-:Y:S01]  /*0090*/  R2UR UR18, R0 ;  /* 0x00000000001272ca */ /* 0x004fe200000e0000 */
[----:B-1----:R-:W-:-:S14]  /*00a0*/  BRA.U UP0, `(.L_x_0) ;  /* 0x0000000100307547 */ /* 0x002fdc000b800000 */
[----:B------:R-:W1:Y:S02]  /*00b0*/  LDCU.64 UR4, c[0x0][0x888] ;  /* 0x00011100ff0477ac */ /* 0x000e640008000a00 */
[----:B-1----:R-:W-:-:S04]  /*00c0*/  UISETP.NE.U32.AND UP0, UPT, UR4, URZ, UPT ;  /* 0x000000ff0400728c */ /* 0x002fc8000bf05070 */
[----:B------:R-:W-:-:S09]  /*00d0*/  UISETP.NE.AND.EX UP0, UPT, UR5, URZ, UPT, UP0 ;  /* 0x000000ff0500728c */ /* 0x000fd2000bf05300 */
[----:B------:R-:W-:Y:S05]  /*00e0*/  BRA.U !UP0, `(.L_x_1) ;  /* 0x0000000108147547 */ /* 0x000fea000b800000 */
[----:B------:R-:W1:Y:S01]  /*00f0*/  LDC.64 R2, c[0x0][0x888] ;  /* 0x00022200ff027b82 */ /* 0x000e620000000a00 */
[----:B------:R-:W1:Y:S02]  /*0100*/  LDCU.64 UR4, c[0x0][0x358] ;  /* 0x00006b00ff0477ac */ /* 0x000e640008000a00 */
[----:B-1----:R1:W5:Y:S01]  /*0110*/  LDG.E R41, desc[UR4][R2.64] ;  /* 0x0000000402297981 */ /* 0x002362000c1e1900 */
[----:B------:R-:W-:Y:S01]  /*0120*/  HFMA2 R84, -RZ, RZ, 0, 5.9604644775390625e-08 ;  /* 0x00000001ff547431 */ /* 0x000fe200000001ff */
[----:B------:R-:W-:Y:S05]  /*0130*/  BRA `(.L_x_0) ;  /* 0x00000000000c7947 */ /* 0x000fea0003800000 */
.L_x_1:
[----:B------:R-:W1:Y:S01]  /*0140*/  LDCU UR4, c[0x0][0x880] ;  /* 0x00011000ff0477ac */ /* 0x000e620008000800 */
[----:B------:R-:W-:Y:S01]  /*0150*/  HFMA2 R84, -RZ, RZ, 0, 5.9604644775390625e-08 ;  /* 0x00000001ff547431 */ /* 0x000fe200000001ff */
[----:B-1----:R-:W-:-:S07]  /*0160*/  MOV R41, UR4 ;  /* 0x0000000400297c02 */ /* 0x002fce0008000f00 */
.L_x_0:
[----:B------:R-:W2:Y:S02]  /*0170*/  LDCU.64 UR4, c[0x0][0x8b0] ;  /* 0x00011600ff0477ac */ /* 0x000ea40008000a00 */
[----:B--2---:R-:W-:-:S04]  /*0180*/  UISETP.NE.U32.AND UP0, UPT, UR4, URZ, UPT ;  /* 0x000000ff0400728c */ /* 0x004fc8000bf05070 */
[----:B------:R-:W-:-:S09]  /*0190*/  UISETP.NE.AND.EX UP0, UPT, UR5, URZ, UPT, UP0 ;  /* 0x000000ff0500728c */ /* 0x000fd2000bf05300 */
[----:B------:R-:W-:Y:S05]  /*01a0*/  BRA.U UP0, `(.L_x_2) ;  /* 0x0000000100287547 */ /* 0x000fea000b800000 */
[----:B------:R-:W2:Y:S02]  /*01b0*/  LDCU.64 UR4, c[0x0][0x8a8] ;  /* 0x00011500ff0477ac */ /* 0x000ea40008000a00 */
[----:B--2---:R-:W-:-:S04]  /*01c0*/  UISETP.NE.U32.AND UP0, UPT, UR4, URZ, UPT ;  /* 0x000000ff0400728c */ /* 0x004fc8000bf05070 */
[----:B------:R-:W-:-:S09]  /*01d0*/  UISETP.NE.AND.EX UP0, UPT, UR5, URZ, UPT, UP0 ;  /* 0x000000ff0500728c */ /* 0x000fd2000bf05300 */
[----:B------:R-:W-:Y:S05]  /*01e0*/  BRA.U !UP0, `(.L_x_3) ;  /* 0x0000000108107547 */ /* 0x000fea000b800000 */
[----:B------:R-:W2:Y:S01]  /*01f0*/  LDC.64 R38, c[0x0][0x8a8] ;  /* 0x00022a00ff267b82 */ /* 0x000ea20000000a00 */
[----:B------:R-:W2:Y:S02]  /*0200*/  LDCU.64 UR4, c[0x0][0x358] ;  /* 0x00006b00ff0477ac */ /* 0x000ea40008000a00 */
[----:B--2---:R2:W5:Y:S01]  /*0210*/  LDG.E R38, desc[UR4][R38.64] ;  /* 0x0000000426267981 */ /* 0x004562000c1e1900 */
[----:B------:R-:W-:Y:S05]  /*0220*/  BRA `(.L_x_2) ;  /* 0x0000000000087947 */ /* 0x000fea0003800000 */
.L_x_3:
[----:B------:R-:W2:Y:S02]  /*0230*/  LDCU UR4, c[0x0][0x8a0] ;  /* 0x00011400ff0477ac */ /* 0x000ea40008000800 */
[----:B--2---:R-:W-:Y:S02]  /*0240*/  MOV R38, UR4 ;  /* 0x0000000400267c02 */ /* 0x004fe40008000f00 */
.L_x_2:
[----:B------:R-:W-:Y:S01]  /*0250*/  IMAD.U32 R0, RZ, RZ, UR18 ;  /* 0x00000012ff007e24 */ /* 0x000fe2000f8e00ff */
[----:B------:R-:W-:Y:S04]  /*0260*/  BSSY.RECONVERGENT B0, `(.L_x_4) ;  /* 0x000000c000007945 */ /* 0x000fe80003800200 */
[C---:B------:R-:W-:Y:S02]  /*0270*/  ISETP.NE.OR P1, PT, R0.reuse, 0x1, !P3 ;  /* 0x000000010000780c */ /* 0x040fe40005f25670 */
[----:B------:R-:W-:-:S11]  /*0280*/  ISETP.NE.OR P0, PT, R0, 0x3, !P3 ;  /* 0x000000030000780c */ /* 0x000fd60005f05670 */
[----:B------:R-:W-:Y:S05]  /*0290*/  @P1 BRA `(.L_x_5) ;  /* 0x0000000000201947 */ /* 0x000fea0003800000 */
[----:B------:R-:W3:Y:S02]  /*02a0*/  LDCU.64 UR4, c[0x0][0x348] ;  /* 0x00006900ff0477ac */ /* 0x000ee40008000a00 */
[----:B---3--:R-:W-:Y:S02]  /*02b0*/  UIADD3 UR6, UP1, UPT, UR4, 0x80, URZ ;  /* 0x0000008004067890 */ /* 0x008fe4000ff3e0ff */
[----:B------:R-:W-:Y:S02]  /*02c0*/  UIADD3 UR4, UP0, UPT, UR4, 0x180, URZ ;  /* 0x0000018004047890 */ /* 0x000fe4000ff1e0ff */
[----:B------:R-:W-:Y:S02]  /*02d0*/  UIADD3.X UR7, UPT, UPT, URZ, UR5, URZ, UP1, !UPT ;  /* 0x00000005ff077290 */ /* 0x000fe40008ffe4ff */
[----:B------:R-:W-:-:S07]  /*02e0*/  UIADD3.X UR5, UPT, UPT, URZ, UR5, URZ, UP0, !UPT ;  /* 0x00000005ff057290 */ /* 0x000fce00087fe4ff */
[----:B------:R3:W-:Y:S02]  /*02f0*/  UTMACCTL.PF [UR6] ;  /* 0x00000000060079b9 */ /* 0x0007e40008040000 */
[----:B------:R3:W-:Y:S02]  /*0300*/  UTMACCTL.PF [UR4] ;  /* 0x00000000040079b9 */ /* 0x0007e40008040000 */
[----:B---3--:R-:W-:Y:S01]  /*0310*/  NOP ;  /* 0x0000000000007918 */ /* 0x008fe20000000000 */
.L_x_5:
[----:B------:R-:W-:Y:S05]  /*0320*/  BSYNC.RECONVERGENT B0 ;  /* 0x0000000000007941 */ /* 0x000fea0003800200 */
.L_x_4:
[----:B------:R-:W-:Y:S04]  /*0330*/  BSSY.RECONVERGENT B0, `(.L_x_6) ;  /* 0x000000a000007945 */ /* 0x000fe80003800200 */
        /* <DEDUP_REMOVED lines=9> */
.L_x_7:
[----:B------:R-:W-:Y:S05]  /*03d0*/  BSYNC.RECONVERGENT B0 ;  /* 0x0000000000007941 */ /* 0x000fea0003800200 */
.L_x_6:
[----:B------:R-:W3:Y:S01]  /*03e0*/  LDCU.64 UR4, c[0x0][0x888] ;  /* 0x00011100ff0477ac */ /* 0x000ee20008000a00 */
[----:B------:R-:W-:Y:S02]  /*03f0*/  UISETP.EQ.U32.AND UP2, UPT, UR8, URZ, UPT ;  /* 0x000000ff0800728c */ /* 0x000fe4000bf42070 */
[----:B------:R-:W-:Y:S02]  /*0400*/  UPLOP3.LUT UP3, UPT, UPT, UPT, UPT, 0x80, 0x8 ;  /* 0x000000000008789c */ /* 0x000fe40003f6f070 */
[----:B---3--:R-:W-:-:S04]  /*0410*/  UISETP.NE.U32.AND UP0, UPT, UR4, URZ, UPT ;  /* 0x000000ff0400728c */ /* 0x008fc8000bf05070 */
[----:B------:R-:W-:-:S04]  /*0420*/  UISETP.NE.AND.EX UP1, UPT, UR5, URZ, UPT, UP0 ;  /* 0x000000ff0500728c */ /* 0x000fc8000bf25300 */
[----:B------:R-:W-:-:S04]  /*0430*/  UISETP.EQ.OR.EX UP4, UPT, UR9, URZ, !UP1, UP2 ;  /* 0x000000ff0900728c */ /* 0x000fc8000cf82720 */
[----:B------:R-:W-:-:S06]  /*0440*/  UP2UR UR4, UPR, URZ, 0x10 ;  /* 0x00000010ff047883 */ /* 0x000fcc0008000000 */
[----:B------:R-:W-:Y:S01]  /*0450*/  MOV R86, UR4 ;  /* 0x0000000400567c02 */ /* 0x000fe20008000f00 */
[----:B------:R-:W-:Y:S06]  /*0460*/  BRA.U !UP4, `(.L_x_8) ;  /* 0x000000010c207547 */ /* 0x000fec000b800000 */
[----:B------:R-:W-:Y:S01]  /*0470*/  UISETP.NE.U32.AND UP2, UPT, UR8, URZ, UPT ;  /* 0x000000ff0800728c */ /* 0x000fe2000bf45070 */
[----:B-----5:R-:W-:Y:S01]  /*0480*/  FSETP.NEU.AND P0, PT, R41, RZ, PT ;  /* 0x000000ff2900720b */ /* 0x020fe20003f0d000 */
[----:B------:R-:W-:Y:S02]  /*0490*/  USEL UR4, URZ, 0xffffffff, UP1 ;  /* 0xffffffffff047887 */ /* 0x000fe40008800000 */
[----:B------:R-:W-:-:S10]  /*04a0*/  UISETP.NE.AND.EX UP2, UPT, UR9, URZ, UPT, UP2 ;  /* 0x000000ff0900728c */ /* 0x000fd4000bf45320 */
[----:B------:R-:W-:Y:S01]  /*04b0*/  VOTEU.ANY UP0, P0 ;  /* 0x0000000000ff7886 */ /* 0x000fe20000000100 */
[----:B------:R-:W-:-:S04]  /*04c0*/  @!UP2 USEL UR4, URZ, 0xffffffff, UP0 ;  /* 0xffffffffff04a887 */ /* 0x000fc80008000000 */
[----:B------:R-:W-:-:S04]  /*04d0*/  ULOP3.LUT UR4, UR4, 0x1, URZ, 0xc0, !UPT ;  /* 0x0000000104047892 */ /* 0x000fc8000f8ec0ff */
[----:B------:R-:W-:-:S11]  /*04e0*/  UISETP.NE.U32.AND UP3, UPT, UR4, 0x1, UPT ;  /* 0x000000010400788c */ /* 0x000fd6000bf65070 */
.L_x_8:
[----:B-1----:R-:W1:Y:S02]  /*04f0*/  SHFL.IDX PT, R2, R85, RZ, 0x1f ;  /* 0x00001fff55027589 */ /* 0x002e6400000e0000 */
[----:B-1----:R-:W-:-:S13]  /*0500*/  ISETP.NE.AND P0, PT, R2, RZ, PT ;  /* 0x000000ff0200720c */ /* 0x002fda0003f05270 */
[----:B------:R-:W-:Y:S05]  /*0510*/  @P0 BRA `(.L_x_9) ;  /* 0x0000000000cc0947 */ /* 0x000fea0003800000 */
[----:B------:R-:W-:Y:S01]  /*0520*/  ELECT P0, URZ, PT ;  /* 0x0000000000ff782f */ /* 0x000fe20003800000 */
[----:B------:R-:W-:-:S12]  /*0530*/  BSSY.RECONVERGENT B0, `(.L_x_9) ;  /* 0x0000031000007945 */ /* 0x000fd80003800200 */
[----:B------:R-:W-:Y:S05]  /*0540*/  @!P0 BRA `(.L_x_10) ;  /* 0x0000000000bc8947 */ /* 0x000fea0003800000 */
[----:B------:R-:W1:Y:S01]  /*0550*/  S2UR UR4, SR_CgaCtaId ;  /* 0x00000000000479c3 */ /* 0x000e620000008800 */
[----:B------:R-:W-:Y:S01]  /*0560*/  UMOV UR5, 0x400 ;  /* 0x0000040000057882 */ /* 0x000fe20000000000 */
[----:B------:R-:W-:Y:S01]  /*0570*/  UMOV UR8, 0x1 ;  /* 0x0000000100087882 */ /* 0x000fe20000000000 */
[----:B------:R-:W-:Y:S01]  /*0580*/  UMOV UR6, 0x4 ;  /* 0x0000000400067882 */ /* 0x000fe20000000000 */
[----:B------:R-:W-:-:S04]  /*0590*/  UIADD3 UR8, UPT, UPT, -UR8, 0x100000, URZ ;  /* 0x0010000008087890 */ /* 0x000fc8000fffe1ff */
[----:B------:R-:W-:Y:S02]  /*05a0*/  USHF.L.U32 UR9, UR8, 0xb, URZ ;  /* 0x0000000b08097899 */ /* 0x000fe400080006ff */
[----:B------:R-:W-:Y:S02]  /*05b0*/  USHF.L.U32 UR8, UR8, 0x1, URZ ;  /* 0x0000000108087899 */ /* 0x000fe400080006ff */
[----:B------:R-:W-:-:S04]  /*05c0*/  UIADD3 UR6, UPT, UPT, -UR6, 0x100000, URZ ;  /* 0x0010000006067890 */ /* 0x000fc8000fffe1ff */
[----:B------:R-:W-:Y:S02]  /*05d0*/  USHF.L.U32 UR7, UR6, 0xb, URZ ;  /* 0x0000000b06077899 */ /* 0x000fe400080006ff */
[----:B------:R-:W-:Y:S02]  /*05e0*/  USHF.L.U32 UR6, UR6, 0x1, URZ ;  /* 0x0000000106067899 */ /* 0x000fe400080006ff */
[----:B-1----:R-:W-:Y:S01]  /*05f0*/  ULEA UR4, UR4, UR5, 0x18 ;  /* 0x0000000504047291 */ /* 0x002fe2000f8ec0ff */
[----:B------:R-:W1:Y:S11]  /*0600*/  FENCE.VIEW.ASYNC.S ;  /* 0x00000000000073c6 */ /* 0x000e760000000000 */
[----:B-1----:R1:W3:Y:S01]  /*0610*/  SYNCS.EXCH.64 URZ, [UR4], UR8 ;  /* 0x0000000804ff75b2 */ /* 0x0022e20008000100 */
[----:B------:R1:W4:Y:S01]  /*0620*/  SYNCS.EXCH.64 URZ, [UR4+0x88], UR6 ;  /* 0x0000880604ff75b2 */ /* 0x0003220008000100 */
[----:B------:R1:W1:Y:S01]  /*0630*/  SYNCS.EXCH.64 URZ, [UR4+0x8], UR8 ;  /* 0x0000080804ff75b2 */ /* 0x0002620008000100 */
        /* <DEDUP_REMOVED lines=31> */
[----:B---34-:R-:W-:Y:S01]  /*0830*/  NOP ;  /* 0x0000000000007918 */ /* 0x018fe20000000000 */
.L_x_10:
[----:B-1----:R-:W-:Y:S05]  /*0840*/  BSYNC.RECONVERGENT B0 ;  /* 0x0000000000007941 */ /* 0x002fea0003800200 */
.L_x_9:
[----:B------:R-:W1:Y:S01]  /*0850*/  SHFL.IDX PT, R2, R85, RZ, 0x1f ;  /* 0x00001fff55027589 */ /* 0x000e6200000e0000 */
[----:B------:R-:W-:Y:S01]  /*0860*/  NOP ;  /* 0x0000000000007918 */ /* 0x000fe20000000000 */
[----:B-1----:R-:W-:-:S13]  /*0870*/  ISETP.NE.AND P0, PT, R2, 0x1, PT ;  /* 0x000000010200780c */ /* 0x002fda0003f05270 */
[----:B------:R-:W-:Y:S05]  /*0880*/  @P0 BRA `(.L_x_11) ;  /* 0x0000000000480947 */ /* 0x000fea0003800000 */
        /* <DEDUP_REMOVED lines=9> */
[----:B------:R-:W-:Y:S01]  /*0920*/  USHF.L.U32 UR6, UR6, 0x1, URZ ;  /* 0x0000000106067899 */ /* 0x000fe200080006ff */
[----:B------:R-:W-:Y:S01]  /*0930*/  ELECT P0, URZ, PT ;  /* 0x0000000000ff782f */ /* 0x000fe20003800000 */
[----:B-1----:R-:W-:Y:S01]  /*0940*/  ULEA UR4, UR4, UR5, 0x18 ;  /* 0x0000000504047291 */ /* 0x002fe2000f8ec0ff */
[----:B------:R-:W1:Y:S11]  /*0950*/  FENCE.VIEW.ASYNC.S ;  /* 0x00000000000073c6 */ /* 0x000e760000000000 */
[----:B-1----:R1:W3:Y:S01]  /*0960*/  SYNCS.EXCH.64 URZ, [UR4+0x110], UR8 ;  /* 0x0001100804ff75b2 */ /* 0x0022e20008000100 */
[----:B------:R1:W4:Y:S01]  /*0970*/  SYNCS.EXCH.64 URZ, [UR4+0x120], UR6 ;  /* 0x0001200604ff75b2 */ /* 0x0003220008000100 */
[----:B------:R1:W1:Y:S01]  /*0980*/  SYNCS.EXCH.64 URZ, [UR4+0x118], UR8 ;  /* 0x0001180804ff75b2 */ /* 0x0002620008000100 */
[----:B------:R1:W1:Y:S01]  /*0990*/  SYNCS.EXCH.64 URZ, [UR4+0x128], UR6 ;  /* 0x0001280604ff75b2 */ /* 0x0002620008000100 */
[----:B------:R-:W-:Y:S01]  /*09a0*/  NOP ;  /* 0x0000000000007918 */ /* 0x000fe20000000000 */
.L_x_11:
[----:B------:R-:W2:Y:S01]  /*09b0*/  SHFL.IDX PT, R2, R85, RZ, 0x1f ;  /* 0x00001fff55027589 */ /* 0x000ea200000e0000 */
[----:B------:R-:W-:Y:S01]  /*09c0*/  NOP ;  /* 0x0000000000007918 */ /* 0x000fe20000000000 */
[----:B--2---:R-:W-:-:S13]  /*09d0*/  ISETP.NE.AND P0, PT, R2, 0x3, PT ;  /* 0x000000030200780c */ /* 0x004fda0003f05270 */
[----:B------:R-:W-:Y:S05]  /*09e0*/  @P0 BRA `(.L_x_12) ;  /* 0x0000000000300947 */ /* 0x000fea0003800000 */
[----:B-1----:R-:W1:Y:S01]  /*09f0*/  S2UR UR4, SR_CgaCtaId ;  /* 0x00000000000479c3 */ /* 0x002e620000008800 */
[----:B------:R-:W-:Y:S01]  /*0a00*/  UMOV UR6, 0x400 ;  /* 0x0000040000067882 */ /* 0x000fe20000000000 */
[----:B------:R-:W-:Y:S01]  /*0a10*/  UMOV UR5, 0x20 ;  /* 0x0000002000057882 */ /* 0x000fe20000000000 */
[----:B------:R-:W-:Y:S01]  /*0a20*/  ELECT P0, URZ, PT ;  /* 0x0000000000ff782f */ /* 0x000fe20003800000 */
[----:B-1----:R-:W-:Y:S02]  /*0a30*/  ULEA UR6, UR4, UR6, 0x18 ;  /* 0x0000000604067291 */ /* 0x002fe4000f8ec0ff */
[----:B------:R-:W-:-:S04]  /*0a40*/  UIADD3 UR4, UPT, UPT, -UR5, 0x100000, URZ ;  /* 0x0010000005047890 */ /* 0x000fc8000fffe1ff */
[----:B------:R-:W-:Y:S02]  /*0a50*/  USHF.L.U32 UR5, UR4, 0xb, URZ ;  /* 0x0000000b04057899 */ /* 0x000fe400080006ff */
[----:B------:R-:W-:Y:S01]  /*0a60*/  USHF.L.U32 UR4, UR4, 0x1, URZ ;  /* 0x0000000104047899 */ /* 0x000fe200080006ff */
[----:B------:R-:W1:Y:S11]  /*0a70*/  FENCE.VIEW.ASYNC.S ;  /* 0x00000000000073c6 */ /* 0x000e760000000000 */
[----:B-1----:R2:W1:Y:S01]  /*0a80*/  SYNCS.EXCH.64 URZ, [UR6+0x130], UR4 ;  /* 0x0001300406ff75b2 */ /* 0x0024620008000100 */
[----:B------:R2:W1:Y:S02]  /*0a90*/  SYNCS.EXCH.64 URZ, [UR6+0x138], UR4 ;  /* 0x0001380406ff75b2 */ /* 0x0004640008000100 */
[----:B--2---:R-:W-:Y:S01]  /*0aa0*/  NOP ;  /* 0x0000000000007918 */ /* 0x004fe20000000000 */
.L_x_12:
[----:B------:R-:W2:Y:S01]  /*0ab0*/  SHFL.IDX PT, R2, R85, RZ, 0x1f ;  /* 0x00001fff55027589 */ /* 0x000ea200000e0000 */
[----:B------:R-:W-:Y:S01]  /*0ac0*/  NOP ;  /* 0x0000000000007918 */ /* 0x000fe20000000000 */
[----:B--2---:R-:W-:-:S13]  /*0ad0*/  ISETP.NE.AND P0, PT, R2, 0x4, PT ;  /* 0x000000040200780c */ /* 0x004fda0003f05270 */
[----:B------:R-:W-:Y:S05]  /*0ae0*/  @P0 BRA `(.L_x_13) ;  /* 0x00000000004c0947 */ /* 0x000fea0003800000 */
[----:B-1----:R-:W1:Y:S01]  /*0af0*/  S2UR UR6, SR_CgaCtaId ;  /* 0x00000000000679c3 */ /* 0x002e620000008800 */
[----:B------:R-:W-:Y:S01]  /*0b00*/  UMOV UR4, 0x3a0 ;  /* 0x000003a000047882 */ /* 0x000fe20000000000 */
[----:B------:R-:W-:Y:S01]  /*0b10*/  UMOV UR5, 0x400 ;  /* 0x0000040000057882 */ /* 0x000fe20000000000 */
[----:B------:R-:W-:Y:S01]  /*0b20*/  USEL UR4, UR4, 0x320, UP3 ;  /* 0x0000032004047887 */ /* 0x000fe20009800000 */
[----:B------:R-:W-:Y:S01]  /*0b30*/  UMOV UR8, 0x1 ;  /* 0x0000000100087882 */ /* 0x000fe20000000000 */
[----:B------:R-:W-:Y:S01]  /*0b40*/  ELECT P0, URZ, PT ;  /* 0x0000000000ff782f */ /* 0x000fe20003800000 */
[----:B------:R-:W-:-:S04]  /*0b50*/  UIADD3 UR8, UPT, UPT, -UR8, 0x100000, URZ ;  /* 0x0010000008087890 */ /* 0x000fc8000fffe1ff */
[----:B------:R-:W-:Y:S02]  /*0b60*/  USHF.L.U32 UR9, UR8, 0xb, URZ ;  /* 0x0000000b08097899 */ /* 0x000fe400080006ff */
[----:B------:R-:W-:Y:S02]  /*0b70*/  USHF.L.U32 UR8, UR8, 0x1, URZ ;  /* 0x0000000108087899 */ /* 0x000fe400080006ff */
[----:B-1----:R-:W-:Y:S02]  /*0b80*/  ULEA UR6, UR6, UR5, 0x18 ;  /* 0x0000000506067291 */ /* 0x002fe4000f8ec0ff */
[----:B------:R-:W-:-:S04]  /*0b90*/  UIADD3 UR4, UPT, UPT, -UR4, 0x100000, URZ ;  /* 0x0010000004047890 */ /* 0x000fc8000fffe1ff */
[----:B------:R-:W-:Y:S02]  /*0ba0*/  USHF.L.U32 UR5, UR4, 0xb, URZ ;  /* 0x0000000b04057899 */ /* 0x000fe400080006ff */
[----:B------:R-:W-:Y:S01]  /*0bb0*/  USHF.L.U32 UR4, UR4, 0x1, URZ ;  /* 0x0000000104047899 */ /* 0x000fe200080006ff */
[----:B------:R-:W1:Y:S03]  /*0bc0*/  FENCE.VIEW.ASYNC.S ;  /* 0x00000000000073c6 */ /* 0x000e660000000000 */
[----:B-1----:R2:W1:Y:S08]  /*0bd0*/  SYNCS.EXCH.64 URZ, [UR6+0x140], UR8 ;  /* 0x0001400806ff75b2 */ /* 0x0024700008000100 */
[----:B------:R2:W1:Y:S01]  /*0be0*/  SYNCS.EXCH.64 URZ, [UR6+0x150], UR4 ;  /* 0x0001500406ff75b2 */ /* 0x0004620008000100 */
[----:B------:R2:W1:Y:S01]  /*0bf0*/  SYNCS.EXCH.64 URZ, [UR6+0x148], UR8 ;  /* 0x0001480806ff75b2 */ /* 0x0004620008000100 */
[----:B------:R2:W1:Y:S02]  /*0c00*/  SYNCS.EXCH.64 URZ, [UR6+0x158], UR4 ;  /* 0x0001580406ff75b2 */ /* 0x0004640008000100 */
[----:B--2---:R-:W-:Y:S01]  /*0c10*/  NOP ;  /* 0x0000000000007918 */ /* 0x004fe20000000000 */
.L_x_13:
[----:B------:R-:W2:Y:S01]  /*0c20*/  SHFL.IDX PT, R2, R85, RZ, 0x1f ;  /* 0x00001fff55027589 */ /* 0x000ea200000e0000 */
[----:B------:R-:W-:Y:S01]  /*0c30*/  NOP ;  /* 0x0000000000007918 */ /* 0x000fe20000000000 */
[----:B--2---:R-:W-:-:S13]  /*0c40*/  ISETP.NE.AND P0, PT, R2, 0x5, PT ;  /* 0x000000050200780c */ /* 0x004fda0003f05270 */
[----:B------:R-:W-:Y:S05]  /*0c50*/  @P0 BRA `(.L_x_14) ;  /* 0x0000000000580947 */ /* 0x000fea0003800000 */
[----:B-1----:R-:W1:Y:S01]  /*0c60*/  S2UR UR4, SR_CgaCtaId ;  /* 0x00000000000479c3 */ /* 0x002e620000008800 */
        /* <DEDUP_REMOVED lines=12> */
[----:B-1----:R2:W1:Y:S01]  /*0d30*/  SYNCS.EXCH.64 URZ, [UR4+0x160], UR8 ;  /* 0x0001600804ff75b2 */ /* 0x0024620008000100 */
[----:B------:R2:W1:Y:S01]  /*0d40*/  SYNCS.EXCH.64 URZ, [UR4+0x180], UR6 ;  /* 0x0001800604ff75b2 */ /* 0x0004620008000100 */
[----:B------:R2:W1:Y:S01]  /*0d50*/  SYNCS.EXCH.64 URZ, [UR4+0x168], UR8 ;  /* 0x0001680804ff75b2 */ /* 0x0004620008000100 */
[----:B------:R2:W1:Y:S01]  /*0d60*/  SYNCS.EXCH.64 URZ, [UR4+0x188], UR6 ;  /* 0x0001880604ff75b2 */ /* 0x0004620008000100 */
[----:B------:R2:W1:Y:S01]  /*0d70*/  SYNCS.EXCH.64 URZ, [UR4+0x170], UR8 ;  /* 0x0001700804ff75b2 */ /* 0x0004620008000100 */
[----:B------:R2:W1:Y:S01]  /*0d80*/  SYNCS.EXCH.64 URZ, [UR4+0x190], UR6 ;  /* 0x0001900604ff75b2 */ /* 0x0004620008000100 */
[----:B------:R2:W1:Y:S01]  /*0d90*/  SYNCS.EXCH.64 URZ, [UR4+0x178], UR8 ;  /* 0x0001780804ff75b2 */ /* 0x0004620008000100 */
[----:B------:R2:W1:Y:S02]  /*0da0*/  SYNCS.EXCH.64 URZ, [UR4+0x198], UR6 ;  /* 0x0001980604ff75b2 */ /* 0x0004640008000100 */
[----:B--2---:R-:W-:Y:S01]  /*0db0*/  NOP ;  /* 0x0000000000007918 */ /* 0x004fe20000000000 */
.L_x_14:
[----:B------:R-:W2:Y:S01]  /*0dc0*/  SHFL.IDX PT, R2, R85, RZ, 0x1f ;  /* 0x00001fff55027589 */ /* 0x000ea200000e0000 */
[----:B------:R-:W-:Y:S01]  /*0dd0*/  NOP ;  /* 0x0000000000007918 */ /* 0x000fe20000000000 */
[----:B--2---:R-:W-:-:S13]  /*0de0*/  ISETP.NE.AND P0, PT, R2, 0x3, PT ;  /* 0x000000030200780c */ /* 0x004fda0003f05270 */
[----:B------:R-:W-:Y:S05]  /*0df0*/  @P0 BRA `(.L_x_15) ;  /* 0x0000000000380947 */ /* 0x000fea0003800000 */
[----:B------:R-:W2:Y:S01]  /*0e00*/  S2UR UR5, SR_CgaCtaId ;  /* 0x00000000000579c3 */ /* 0x000ea20000008800 */
[----:B-1----:R-:W-:Y:S01]  /*0e10*/  UMOV UR4, 0x400 ;  /* 0x0000040000047882 */ /* 0x002fe20000000000 */
[----:B------:R-:W-:Y:S01]  /*0e20*/  UMOV UR6, 0x20 ;  /* 0x0000002000067882 */ /* 0x000fe20000000000 */
[----:B------:R-:W-:Y:S01]  /*0e30*/  ELECT P0, URZ, PT ;  /* 0x0000000000ff782f */ /* 0x000fe20003800000 */
[----:B------:R-:W-:-:S04]  /*0e40*/  UIADD3 UR6, UPT, UPT, -UR6, 0x100000, URZ ;  /* 0x0010000006067890 */ /* 0x000fc8000fffe1ff */
[----:B------:R-:W-:Y:S02]  /*0e50*/  USHF.L.U32 UR7, UR6, 0xb, URZ ;  /* 0x0000000b06077899 */ /* 0x000fe400080006ff */
[----:B------:R-:W-:Y:S02]  /*0e60*/  USHF.L.U32 UR6, UR6, 0x1, URZ ;  /* 0x0000000106067899 */ /* 0x000fe400080006ff */
[----:B--2---:R-:W-:Y:S01]  /*0e70*/  ULEA UR4, UR5, UR4, 0x18 ;  /* 0x0000000405047291 */ /* 0x004fe2000f8ec0ff */
[----:B------:R-:W1:Y:S11]  /*0e80*/  FENCE.VIEW.ASYNC.S ;  /* 0x00000000000073c6 */ /* 0x000e760000000000 */
[----:B-1----:R2:W1:Y:S01]  /*0e90*/  SYNCS.EXCH.64 URZ, [UR4+0x1a0], UR6 ;  /* 0x0001a00604ff75b2 */ /* 0x0024620008000100 */
[----:B------:R2:W1:Y:S01]  /*0ea0*/  SYNCS.EXCH.64 URZ, [UR4+0x1b0], UR6 ;  /* 0x0001b00604ff75b2 */ /* 0x0004620008000100 */
[----:B------:R2:W1:Y:S01]  /*0eb0*/  SYNCS.EXCH.64 URZ, [UR4+0x1a8], UR6 ;  /* 0x0001a80604ff75b2 */ /* 0x0004620008000100 */
[----:B------:R2:W1:Y:S02]  /*0ec0*/  SYNCS.EXCH.64 URZ, [UR4+0x1b8], UR6 ;  /* 0x0001b80604ff75b2 */ /* 0x0004640008000100 */
[----:B--2---:R-:W-:Y:S01]  /*0ed0*/  NOP ;  /* 0x0000000000007918 */ /* 0x004fe20000000000 */
.L_x_15:
[----:B-1----:R-:W1:Y:S01]  /*0ee0*/  LDCU UR4, c[0x0][0x36c] ;  /* 0x00006d80ff0477ac */ /* 0x002e620008000800 */
[----:B------:R-:W-:Y:S01]  /*0ef0*/  ISETP.NE.OR P3, PT, R0, 0x2, !P3 ;  /* 0x000000020000780c */ /* 0x000fe20005f65670 */
[----:B------:R-:W-:Y:S01]  /*0f00*/  NOP ;  /* 0x0000000000007918 */ /* 0x000fe20000000000 */
[----:B------:R-:W-:Y:S01]  /*0f10*/  LOP3.LUT R0, R93, 0x1f, RZ, 0xc0, !PT ;  /* 0x0000001f5d007812 */ /* 0x000fe200078ec0ff */
[----:B------:R-:W-:Y:S02]  /*0f20*/  UISETP.NE.AND UP4, UPT, UR18, 0x2, UPT ;  /* 0x000000021200788c */ /* 0x000fe4000bf85270 */
[----:B------:R-:W-:Y:S02]  /*0f30*/  UISETP.NE.AND UP5, UPT, UR18, URZ, UPT ;  /* 0x000000ff1200728c */ /* 0x000fe4000bfa5270 */
[----:B-1----:R-:W-:-:S09]  /*0f40*/  UISETP.EQ.U32.AND UP6, UPT, UR4, 0x1, UPT ;  /* 0x000000010400788c */ /* 0x002fd2000bfc2070 */
[----:B------:R-:W-:Y:S05]  /*0f50*/  BRA.U !UP6, `(.L_x_16) ;  /* 0x000000010e087547 */ /* 0x000fea000b800000 */
[----:B---34-:R-:W-:Y:S01]  /*0f60*/  UCGABAR_ARV ;  /* 0x00000000000079c7 */ /* 0x018fe20008000000 */
[----:B------:R-:W-:Y:S05]  /*0f70*/  BRA `(.L_x_17) ;  /* 0x0000000000047947 */ /* 0x000fea0003800000 */
.L_x_16:
[----:B---34-:R-:W-:Y:S01]  /*0f80*/  NOP ;  /* 0x0000000000007918 */ /* 0x018fe20000000000 */
.L_x_17:
[----:B------:R-:W1:Y:S01]  /*0f90*/  S2UR UR20, SR_CTAID.X ;  /* 0x00000000001479c3 */ /* 0x000e620000002500 */
[----:B------:R-:W-:-:S05]  /*0fa0*/  CS2R.32 R3, SR_CgaSize ;  /* 0x0000000000037805 */ /* 0x000fca0000008a00 */
[----:B------:R-:W-:-:S05]  /*0fb0*/  IMAD R3, R3, -0xa0, RZ ;  /* 0xffffff6003037824 */ /* 0x000fca00078e02ff */
[----:B------:R-:W-:-:S14]  /*0fc0*/  R2UR UR5, R3 ;  /* 0x00000000030572ca */ /* 0x000fdc00000e0000 */
[----:B------:R-:W2:Y:S01]  /*0fd0*/  LDCU UR5, c[0x0][UR5+0x2b0] ;  /* 0x00005600050577ac */ /* 0x000ea20008000800 */
[----:B------:R-:W-:-:S05]  /*0fe0*/  CS2R.32 R3, SR_CgaSize ;  /* 0x0000000000037805 */ /* 0x000fca0000008a00 */
[----:B------:R-:W-:-:S05]  /*0ff0*/  IMAD R3, R3, -0xa0, RZ ;  /* 0xffffff6003037824 */ /* 0x000fca00078e02ff */
[----:B------:R-:W-:-:S14]  /*1000*/  R2UR UR4, R3 ;  /* 0x00000000030472ca */ /* 0x000fdc00000e0000 */
[----:B------:R-:W3:Y:S01]  /*1010*/  LDCU UR4, c[0x0][UR4+0x2b4] ;  /* 0x00005680040477ac */ /* 0x000ee20008000800 */
[----:B------:R-:W4:Y:S01]  /*1020*/  S2UR UR30, SR_CTAID.Y ;  /* 0x00000000001e79c3 */ /* 0x000f220000002600 */
[----:B------:R-:W-:-:S05]  /*1030*/  CS2R.32 R3, SR_CgaSize ;  /* 0x0000000000037805 */ /* 0x000fca0000008a00 */
[----:B------:R-:W-:-:S05]  /*1040*/  IMAD R3, R3, -0xa0, RZ ;  /* 0xffffff6003037824 */ /* 0x000fca00078e02ff */
[----:B------:R-:W-:-:S14]  /*1050*/  R2UR UR59, R3 ;  /* 0x00000000033b72ca */ /* 0x000fdc00000e0000 */
[----:B------:R-:W3:Y:S01]  /*1060*/  LDCU UR59, c[0x0][UR59+0x2a0] ;  /* 0x000054003b3b77ac */ /* 0x000ee20008000800 */
[----:B------:R-:W-:-:S05]  /*1070*/  CS2R.32 R3, SR_CgaSize ;  /* 0x0000000000037805 */ /* 0x000fca0000008a00 */
[----:B------:R-:W-:-:S05]  /*1080*/  IMAD R3, R3, -0xa0, RZ ;  /* 0xffffff6003037824 */ /* 0x000fca00078e02ff */
[----:B------:R-:W-:-:S14]  /*1090*/  R2UR UR62, R3 ;  /* 0x00000000033e72ca */ /* 0x000fdc00000e0000 */
[----:B------:R-:W3:Y:S01]  /*10a0*/  LDCU UR62, c[0x0][UR62+0x2a4] ;  /* 0x000054803e3e77ac */ /* 0x000ee20008000800 */
[----:B------:R-:W3:Y:S01]  /*10b0*/  S2UR UR7, SR_CgaCtaId ;  /* 0x00000000000779c3 */ /* 0x000ee20000008800 */
[----:B------:R-:W3:Y:S01]  /*10c0*/  LDCU UR19, c[0x0][0xb24] ;  /* 0x00016480ff1377ac */ /* 0x000ee20008000800 */
[----:B------:R-:W3:Y:S01]  /*10d0*/  LDCU UR42, c[0x0][0xb24] ;  /* 0x00016480ff2a77ac */ /* 0x000ee20008000800 */
[----:B-1----:R-:W-:Y:S01]  /*10e0*/  I2FP.F32.U32 R3, UR20 ;  /* 0x0000001400037c45 */ /* 0x002fe20008201000 */
[----:B------:R-:W1:Y:S04]  /*10f0*/  LDCU UR23, c[0x0][0xb30] ;  /* 0x00016600ff1777ac */ /* 0x000e680008000800 */
[----:B--2---:R-:W-:Y:S01]  /*1100*/  FMUL R3, R3, UR5 ;  /* 0x0000000503037c20 */ /* 0x004fe20008400000 */
[----:B----4-:R-:W-:-:S05]  /*1110*/  I2FP.F32.U32 R2, UR30 ;  /* 0x0000001e00027c45 */ /* 0x010fca0008201000 */
[----:B------:R-:W2:Y:S01]  /*1120*/  F2I.U32.TRUNC.NTZ R3, R3 ;  /* 0x0000000300037305 */ /* 0x000ea2000020f000 */
[----:B---3--:R-:W-:Y:S01]  /*1130*/  FMUL R2, R2, UR4 ;  /* 0x0000000402027c20 */ /* 0x008fe20008400000 */
[----:B------:R-:W-:-:S06]  /*1140*/  USHF.L.U32 UR28, UR7, 0xb, URZ ;  /* 0x0000000b071c7899 */ /* 0x000fcc00080006ff */
[----:B------:R-:W3:Y:S01]  /*1150*/  F2I.U32.TRUNC.NTZ R2, R2 ;  /* 0x0000000200027305 */ /* 0x000ee2000020f000 */
[----:B------:R-:W-:Y:S01]  /*1160*/  ULOP3.LUT UR28, UR28, 0x1800, URZ, 0xc0, !UPT ;  /* 0x000018001c1c7892 */ /* 0x000fe2000f8ec0ff */
[----:B--2---:R-:W-:Y:S02]  /*1170*/  R2UR UR4, R3 ;  /* 0x00000000030472ca */ /* 0x004fe400000e0000 */
[----:B---3--:R-:W-:Y:S02]  /*1180*/  R2UR UR6, R2 ;  /* 0x00000000020672ca */ /* 0x008fe400000e0000 */
[----:B------:R-:W-:-:S09]  /*1190*/  PRMT R2, RZ, 0x7610, R2 ;  /* 0x00007610ff027816 */ /* 0x000fd20000000002 */
[----:B------:R-:W-:-:S04]  /*11a0*/  UIADD3 UR5, UPT, UPT, -UR4, URZ, URZ ;  /* 0x000000ff04057290 */ /* 0x000fc8000fffe1ff */
[----:B------:R-:W-:Y:S02]  /*11b0*/  UIMAD UR59, UR59, UR5, UR20 ;  /* 0x000000053b3b72a4 */ /* 0x000fe4000f8e0214 */
[----:B------:R-:W-:-:S04]  /*11c0*/  UIADD3 UR4, UPT, UPT, -UR6, URZ, URZ ;  /* 0x000000ff06047290 */ /* 0x000fc8000fffe1ff */
[----:B------:R-:W-:Y:S01]  /*11d0*/  UIMAD UR62, UR62, UR4, UR30 ;  /* 0x000000043e3e72a4 */ /* 0x000fe2000f8e021e */
[----:B-1----:R-:W-:Y:S11]  /*11e0*/  BRA.U UP5, `(.L_x_18) ;  /* 0x0000000105407547 */ /* 0x002ff6000b800000 */
[----:B------:R-:W-:Y:S02]  /*11f0*/  UISETP.NE.AND UP0, UPT, UR62, URZ, UPT ;  /* 0x000000ff3e00728c */ /* 0x000fe4000bf05270 */
[----:B------:R-:W-:Y:S02]  /*1200*/  UISETP.NE.AND UP2, UPT, UR59, 0x1, UPT ;  /* 0x000000013b00788c */ /* 0x000fe4000bf45270 */
[----:B------:R-:W-:-:S04]  /*1210*/  UISETP.EQ.OR UP0, UPT, UR59, URZ, !UP0 ;  /* 0x000000ff3b00728c */ /* 0x000fc8000c702670 */
[----:B------:R-:W-:Y:S02]  /*1220*/  USEL UR7, URZ, 0x1, !UP0 ;  /* 0x00000001ff077887 */ /* 0x000fe4000c000000 */
[----:B------:R-:W-:-:S04]  /*1230*/  UISETP.NE.AND UP0, UPT, UR62, URZ, UPT ;  /* 0x000000ff3e00728c */ /* 0x000fc8000bf05270 */
[----:B------:R-:W-:-:S04]  /*1240*/  USEL UR4, URZ, 0x2, UP0 ;  /* 0x00000002ff047887 */ /* 0x000fc80008000000 */
[----:B------:R-:W-:Y:S02]  /*1250*/  USEL UR6, UR4, 0x2, UP2 ;  /* 0x0000000204067887 */ /* 0x000fe40009000000 */
[----:B------:R-:W-:Y:S02]  /*1260*/  USEL UR4, URZ, 0x4, UP0 ;  /* 0x00000004ff047887 */ /* 0x000fe40008000000 */
[----:B------:R-:W-:-:S04]  /*1270*/  UISETP.NE.AND UP2, UPT, UR59, 0x2, UPT ;  /* 0x000000023b00788c */ /* 0x000fc8000bf45270 */
[----:B------:R-:W-:Y:S02]  /*1280*/  USEL UR5, UR4, 0x4, UP2 ;  /* 0x0000000404057887 */ /* 0x000fe40009000000 */
[----:B------:R-:W-:Y:S02]  /*1290*/  USEL UR4, URZ, 0x8, UP0 ;  /* 0x00000008ff047887 */ /* 0x000fe40008000000 */
[----:B------:R-:W-:Y:S02]  /*12a0*/  UISETP.NE.AND UP0, UPT, UR59, 0x3, UPT ;  /* 0x000000033b00788c */ /* 0x000fe4000bf05270 */
[----:B------:R-:W-:Y:S02]  /*12b0*/  UIADD3 UR5, UPT, UPT, UR5, UR6, UR7 ;  /* 0x0000000605057290 */ /* 0x000fe4000fffe007 */
[----:B------:R-:W-:-:S04]  /*12c0*/  USEL UR4, UR4, 0x8, UP0 ;  /* 0x0000000804047887 */ /* 0x000fc80008000000 */
[----:B------:R-:W-:-:S06]  /*12d0*/  UIADD3 UR4, UPT, UPT, UR5, UR4, URZ ;  /* 0x0000000405047290 */ /* 0x000fcc000fffe0ff */
[----:B------:R-:W-:-:S07]  /*12e0*/  MOV R2, UR4 ;  /* 0x0000000400027c02 */ /* 0x000fce0008000f00 */
.L_x_18:
[----:B------:R-:W1:Y:S01]  /*12f0*/  S2UR UR36, SR_CTAID.Z ;  /* 0x00000000002479c3 */ /* 0x000e620000002700 */
[----:B------:R-:W-:-:S09]  /*1300*/  UISETP.GE.AND UP0, UPT, UR19, 0x1, UPT ;  /* 0x000000011300788c */ /* 0x000fd2000bf06270 */
[----:B------:R-:W-:Y:S05]  /*1310*/  BRA.U !UP0, `(.L_x_19) ;  /* 0x0000000108d47547 */ /* 0x000fea000b800000 */
[----:B------:R-:W2:Y:S01]  /*1320*/  LDCU.128 UR12, c[0x0][0xb10] ;  /* 0x00016200ff0c77ac */ /* 0x000ea20008000c00 */
[----:B------:R-:W3:Y:S01]  /*1330*/  LDCU UR21, c[0x0][0xb0c] ;  /* 0x00016180ff1577ac */ /* 0x000ee20008000800 */
[----:B------:R-:W4:Y:S01]  /*1340*/  LDCU UR6, c[0x0][0x370] ;  /* 0x00006e00ff0677ac */ /* 0x000f220008000800 */
[----:B------:R-:W1:Y:S01]  /*1350*/  LDCU UR7, c[0x0][0x374] ;  /* 0x00006e80ff0777ac */ /* 0x000e620008000800 */
[----:B------:R-:W1:Y:S01]  /*1360*/  LDCU UR22, c[0x0][0xb20] ;  /* 0x00016400ff1677ac */ /* 0x000e620008000800 */
[----:B--2---:R-:W-:Y:S02]  /*1370*/  UIMAD.WIDE.U32 UR4, UR20, UR12, URZ ;  /* 0x0000000c140472a5 */ /* 0x004fe4000f8e00ff */
[----:B---3--:R-:W-:Y:S01]  /*1380*/  UISETP.NE.AND UP0, UPT, UR21, 0x1, UPT ;  /* 0x000000011500788c */ /* 0x008fe2000bf05270 */
[----:B------:R-:W2:Y:S01]  /*1390*/  LDCU.64 UR8, c[0x0][0xb28] ;  /* 0x00016500ff0877ac */ /* 0x000ea20008000a00 */
[----:B----4-:R-:W-:-:S03]  /*13a0*/  UIMAD.WIDE.U32 UR10, UR6, UR12, URZ ;  /* 0x0000000c060a72a5 */ /* 0x010fc6000f8e00ff */
[----:B------:R-:W-:Y:S01]  /*13b0*/  UMOV UR4, UR5 ;  /* 0x0000000500047c82 */ /* 0x000fe20008000000 */
[----:B------:R-:W-:Y:S02]  /*13c0*/  UISETP.NE.AND UP2, UPT, UR19, 0x1, UPT ;  /* 0x000000011300788c */ /* 0x000fe4000bf45270 */
[----:B------:R-:W-:Y:S01]  /*13d0*/  USHF.R.U32.HI UR4, URZ, UR13, UR4 ;  /* 0x0000000dff047299 */ /* 0x000fe20008011604 */
[----:B------:R-:W-:Y:S01]  /*13e0*/  UMOV UR10, UR11 ;  /* 0x0000000b000a7c82 */ /* 0x000fe20008000000 */
[----:B------:R-:W-:Y:S02]  /*13f0*/  UIMAD.WIDE.U32 UR16, UR30, UR15, URZ ;  /* 0x0000000f1e1072a5 */ /* 0x000fe4000f8e00ff */
[----:B------:R-:W-:Y:S02]  /*1400*/  USEL UR5, UR20, UR4, !UP0 ;  /* 0x0000000414057287 */ /* 0x000fe4000c000000 */
[----:B------:R-:W-:Y:S02]  /*1410*/  @UP0 USHF.R.U32.HI UR6, URZ, UR13, UR10 ;  /* 0x0000000dff060299 */ /* 0x000fe4000801160a */
[----:B------:R-:W-:-:S02]  /*1420*/  UISETP.NE.AND UP0, UPT, UR14, 0x1, UPT ;  /* 0x000000010e00788c */ /* 0x000fc4000bf05270 */
[----:B-1----:R-:W-:Y:S02]  /*1430*/  UIMAD.WIDE.U32 UR10, UR7, UR15, URZ ;  /* 0x0000000f070a72a5 */ /* 0x002fe4000f8e00ff */
[----:B--2---:R-:W-:Y:S01]  /*1440*/  UIMAD.WIDE.U32 UR12, UR6, UR8, URZ ;  /* 0x00000008060c72a5 */ /* 0x004fe2000f8e00ff */
[----:B------:R-:W-:Y:S02]  /*1450*/  UMOV UR4, UR17 ;  /* 0x0000001100047c82 */ /* 0x000fe40008000000 */
[----:B------:R-:W-:Y:S02]  /*1460*/  USHF.R.U32.HI UR4, URZ, UR22, UR4 ;  /* 0x00000016ff047299 */ /* 0x000fe40008011604 */
[----:B------:R-:W-:Y:S02]  /*1470*/  UMOV UR10, UR11 ;  /* 0x0000000b000a7c82 */ /* 0x000fe40008000000 */
[----:B------:R-:W-:Y:S01]  /*1480*/  UMOV UR12, UR13 ;  /* 0x0000000d000c7c82 */ /* 0x000fe20008000000 */
[----:B------:R-:W-:-:S02]  /*1490*/  @UP0 USHF.R.U32.HI UR7, URZ, UR22, UR10 ;  /* 0x00000016ff070299 */ /* 0x000fc4000801160a */
[----:B------:R-:W-:Y:S02]  /*14a0*/  USEL UR4, UR30, UR4, !UP0 ;  /* 0x000000041e047287 */ /* 0x000fe4000c000000 */
[----:B------:R-:W-:Y:S02]  /*14b0*/  UIMAD.WIDE.U32 UR10, UR7, UR8, URZ ;  /* 0x00000008070a72a5 */ /* 0x000fe4000f8e00ff */
[----:B------:R-:W-:Y:S02]  /*14c0*/  @UP2 USHF.R.U32.HI UR6, URZ, UR9, UR12 ;  /* 0x00000009ff062299 */ /* 0x000fe4000801160c */
[----:B------:R-:W-:-:S03]  /*14d0*/  UIMAD.WIDE.U32 UR12, UR4, UR8, URZ ;  /* 0x00000008040c72a5 */ /* 0x000fc6000f8e00ff */
[----:B------:R-:W-:Y:S02]  /*14e0*/  UMOV UR10, UR11 ;  /* 0x0000000b000a7c82 */ /* 0x000fe40008000000 */
[----:B------:R-:W-:Y:S02]  /*14f0*/  @UP2 USHF.R.U32.HI UR7, URZ, UR9, UR10 ;  /* 0x00000009ff072299 */ /* 0x000fe4000801160a */
[----:B------:R-:W-:Y:S02]  /*1500*/  UIMAD UR10, UR6, UR19, URZ ;  /* 0x00000013060a72a4 */ /* 0x000fe4000f8e02ff */
[----:B------:R-:W-:-:S04]  /*1510*/  UIMAD UR7, UR7, UR19, URZ ;  /* 0x00000013070772a4 */ /* 0x000fc8000f8e02ff */
[----:B------:R-:W-:-:S03]  /*1520*/  UISETP.GE.AND UP0, UPT, UR4, UR7, UPT ;  /* 0x000000070400728c */ /* 0x000fc6000bf06270 */
[----:B------:R-:W-:Y:S01]  /*1530*/  UMOV UR7, UR13 ;  /* 0x0000000d00077c82 */ /* 0x000fe20008000000 */
[----:B------:R-:W-:Y:S02]  /*1540*/  UISETP.GE.OR UP0, UPT, UR5, UR10, UP0 ;  /* 0x0000000a0500728c */ /* 0x000fe40008706670 */
[----:B------:R-:W-:Y:S02]  /*1550*/  UIMAD.WIDE.U32 UR10, UR5, UR8, URZ ;  /* 0x00000008050a72a5 */ /* 0x000fe4000f8e00ff */
[----:B------:R-:W-:Y:S02]  /*1560*/  USHF.R.U32.HI UR7, URZ, UR9, UR7 ;  /* 0x00000009ff077299 */ /* 0x000fe40008011607 */
[----:B------:R-:W-:Y:S02]  /*1570*/  UIADD3 UR10, UPT, UPT, -UR4, URZ, URZ ;  /* 0x000000ff040a7290 */ /* 0x000fe4000fffe1ff */
[----:B------:R-:W-:Y:S02]  /*1580*/  USEL UR7, UR4, UR7, !UP2 ;  /* 0x0000000704077287 */ /* 0x000fe4000d000000 */
[----:B------:R-:W-:Y:S01]  /*1590*/  UIMAD UR10, UR14, UR10, UR30 ;  /* 0x0000000a0e0a72a4 */ /* 0x000fe2000f8e021e */
[----:B------:R-:W-:Y:S01]  /*15a0*/  @!UP0 UMOV UR8, UR11 ;  /* 0x0000000b00088c82 */ /* 0x000fe20008000000 */
[----:B------:R-:W-:-:S02]  /*15b0*/  UIADD3 UR11, UPT, UPT, -UR5, URZ, URZ ;  /* 0x000000ff050b7290 */ /* 0x000fc4000fffe1ff */
[----:B------:R-:W-:Y:S02]  /*15c0*/  @!UP0 USHF.R.U32.HI UR8, URZ, UR9, UR8 ;  /* 0x00000009ff088299 */ /* 0x000fe40008011608 */
[----:B------:R-:W-:Y:S02]  /*15d0*/  UIADD3 UR9, UPT, UPT, -UR7, URZ, URZ ;  /* 0x000000ff07097290 */ /* 0x000fe4000fffe1ff */
[----:B------:R-:W-:Y:S02]  /*15e0*/  @!UP0 USEL UR8, UR5, UR8, !UP2 ;  /* 0x0000000805088287 */ /* 0x000fe4000d000000 */
[----:B------:R-:W-:Y:S02]  /*15f0*/  UIMAD UR9, UR19, UR9, UR4 ;  /* 0x00000009130972a4 */ /* 0x000fe4000f8e0204 */
[----:B------:R-:W-:Y:S02]  /*1600*/  @!UP0 UIADD3 UR7, UPT, UPT, UR7, -UR8, URZ ;  /* 0x8000000807078290 */ /* 0x000fe4000fffe0ff */
[----:B------:R-:W-:-:S02]  /*1610*/  @!UP0 UIMAD UR6, UR9, UR6, UR8 ;  /* 0x00000006090682a4 */ /* 0x000fc4000f8e0208 */
[----:B------:R-:W-:Y:S02]  /*1620*/  @!UP0 UIMAD UR4, UR7, UR19, UR5 ;  /* 0x00000013070482a4 */ /* 0x000fe4000f8e0205 */
[----:B------:R-:W-:Y:S02]  /*1630*/  UIMAD UR20, UR21, UR11, UR20 ;  /* 0x0000000b151472a4 */ /* 0x000fe4000f8e0214 */
[----:B------:R-:W-:Y:S01]  /*1640*/  UIMAD UR30, UR4, UR14, UR10 ;  /* 0x0000000e041e72a4 */ /* 0x000fe2000f8e020a */
[----:B------:R-:W-:Y:S02]  /*1650*/  @!UP0 UMOV UR5, UR6 ;  /* 0x0000000600058c82 */ /* 0x000fe40008000000 */
[----:B------:R-:W-:-:S12]  /*1660*/  UIMAD UR20, UR5, UR21, UR20 ;  /* 0x00000015051472a4 */ /* 0x000fd8000f8e0214 */
.L_x_19:
[----:B------:R-:W-:-:S09]  /*1670*/  UISETP.NE.AND UP0, UPT, UR23, 0x1, UPT ;  /* 0x000000011700788c */ /* 0x000fd2000bf05270 */
[----:B------:R-:W-:Y:S05]  /*1680*/  BRA.U UP0, `(.L_x_20) ;  /* 0x0000000100407547 */ /* 0x000fea000b800000 */
[----:B------:R-:W2:Y:S01]  /*1690*/  LDCU.128 UR8, c[0x0][0xb10] ;  /* 0x00016200ff0877ac */ /* 0x000ea20008000c00 */
[----:B------:R-:W3:Y:S01]  /*16a0*/  LDCU UR12, c[0x0][0xb0c] ;  /* 0x00016180ff0c77ac */ /* 0x000ee20008000800 */
[----:B------:R-:W4:Y:S01]  /*16b0*/  LDCU UR13, c[0x0][0xb20] ;  /* 0x00016400ff0d77ac */ /* 0x000f220008000800 */
[----:B--2---:R-:W-:Y:S02]  /*16c0*/  UIMAD.WIDE.U32 UR4, UR20, UR8, URZ ;  /* 0x00000008140472a5 */ /* 0x004fe4000f8e00ff */
[----:B------:R-:W-:Y:S02]  /*16d0*/  UIMAD.WIDE.U32 UR6, UR30, UR11, URZ ;  /* 0x0000000b1e0672a5 */ /* 0x000fe4000f8e00ff */
[----:B---3--:R-:W-:Y:S02]  /*16e0*/  UISETP.NE.AND UP0, UPT, UR12, 0x1, UPT ;  /* 0x000000010c00788c */ /* 0x008fe4000bf05270 */
[----:B------:R-:W-:-:S03]  /*16f0*/  USHF.R.U32.HI UR5, URZ, UR9, UR5 ;  /* 0x00000009ff057299 */ /* 0x000fc60008011605 */
[----:B------:R-:W-:Y:S01]  /*1700*/  UMOV UR4, UR7 ;  /* 0x0000000700047c82 */ /* 0x000fe20008000000 */
[----:B------:R-:W-:Y:S02]  /*1710*/  USEL UR5, UR20, UR5, !UP0 ;  /* 0x0000000514057287 */ /* 0x000fe4000c000000 */
[----:B------:R-:W-:Y:S02]  /*1720*/  UISETP.NE.AND UP0, UPT, UR10, 0x1, UPT ;  /* 0x000000010a00788c */ /* 0x000fe4000bf05270 */
[----:B----4-:R-:W-:-:S04]  /*1730*/  USHF.R.U32.HI UR4, URZ, UR13, UR4 ;  /* 0x0000000dff047299 */ /* 0x010fc80008011604 */
[----:B------:R-:W-:-:S04]  /*1740*/  USEL UR4, UR30, UR4, !UP0 ;  /* 0x000000041e047287 */ /* 0x000fc8000c000000 */
[----:B------:R-:W-:Y:S02]  /*1750*/  UIADD3 UR6, UPT, UPT, UR5, -UR4, URZ ;  /* 0x8000000405067290 */ /* 0x000fe4000fffe0ff */
[----:B------:R-:W-:Y:S02]  /*1760*/  UIADD3 UR4, UPT, UPT, -UR5, UR4, URZ ;  /* 0x0000000405047290 */ /* 0x000fe4000fffe1ff */
[----:B------:R-:W-:Y:S02]  /*1770*/  UIMAD UR30, UR6, UR10, UR30 ;  /* 0x0000000a061e72a4 */ /* 0x000fe4000f8e021e */
[----:B------:R-:W-:-:S12]  /*1780*/  UIMAD UR20, UR4, UR12, UR20 ;  /* 0x0000000c041472a4 */ /* 0x000fd8000f8e0214 */
.L_x_20:
[----:B------:R-:W-:Y:S01]  /*1790*/  UISETP.NE.AND UP0, UPT, UR18, 0x2, UPT ;  /* 0x000000021200788c */ /* 0x000fe2000bf05270 */
[----:B------:R-:W-:Y:S09]  /*17a0*/  BRA.U !UP6, `(.L_x_21) ;  /* 0x000000010e0c7547 */ /* 0x000ff2000b800000 */
[----:B------:R-:W-:Y:S01]  /*17b0*/  UCGABAR_WAIT ;  /* 0x0000000000007dc7 */ /* 0x000fe20008000000 */
[----:B------:R-:W-:Y:S01]  /*17c0*/  CCTL.IVALL ;  /* 0x00000000ff00798f */ /* 0x000fe20002000000 */
[----:B------:R-:W-:Y:S05]  /*17d0*/  BRA `(.L_x_22) ;  /* 0x0000000000047947 */ /* 0x000fea0003800000 */
.L_x_21:
[----:B------:R-:W-:Y:S06]  /*17e0*/  BAR.SYNC.DEFER_BLOCKING 0x0 ;  /* 0x0000000000007b1d */ /* 0x000fec0000010000 */
.L_x_22:
[----:B------:R-:W-:Y:S05]  /*17f0*/  BRA.U UP0, `(.L_x_23) ;  /* 0x00000019008c7547 */ /* 0x000fea000b800000 */
[----:B------:R-:W2:Y:S01]  /*1800*/  LDCU UR6, c[0x0][0x38c] ;  /* 0x00007180ff0677ac */ /* 0x000ea20008000800 */
[----:B------:R-:W3:Y:S01]  /*1810*/  S2UR UR8, SR_CgaCtaId ;  /* 0x00000000000879c3 */ /* 0x000ee20000008800 */
[----:B------:R-:W-:Y:S01]  /*1820*/  PLOP3.LUT P1, PT, PT, PT, UP3, 0x80, 0x8 ;  /* 0x000000000008781c */ /* 0x000fe20003f2f038 */
[----:B------:R-:W-:Y:S01]  /*1830*/  IMAD.MOV.U32 R12, RZ, RZ, 0x1 ;  /* 0x00000001ff0c7424 */ /* 0x000fe200078e00ff */
[----:B------:R-:W-:Y:S01]  /*1840*/  UMOV UR7, 0x400 ;  /* 0x0000040000077882 */ /* 0x000fe20000000000 */
[----:B------:R-:W-:Y:S01]  /*1850*/  UISETP.NE.AND UP1, UPT, UR18, URZ, UPT ;  /* 0x000000ff1200728c */ /* 0x000fe2000bf25270 */
[----:B------:R-:W-:Y:S01]  /*1860*/  ISETP.EQ.OR P2, PT, R0, RZ, P3 ;  /* 0x000000ff0000720c */ /* 0x000fe20001f42670 */
[----:B------:R-:W-:Y:S01]  /*1870*/  USEL UR24, URZ, 0x1, UP4 ;  /* 0x00000001ff187887 */ /* 0x000fe2000a000000 */
[----:B------:R-:W-:Y:S02]  /*1880*/  PLOP3.LUT P1, PT, P1, PT, PT, 0x8, 0x80 ;  /* 0x000000000080781c */ /* 0x000fe40000f2e170 */
[----:B------:R-:W-:Y:S01]  /*1890*/  CS2R R10, SRZ ;  /* 0x00000000000a7805 */ /* 0x000fe2000001ff00 */
[----:B------:R-:W-:Y:S01]  /*18a0*/  IMAD.MOV.U32 R9, RZ, RZ, RZ ;  /* 0x000000ffff097224 */ /* 0x000fe200078e00ff */
[----:B------:R-:W4:Y:S01]  /*18b0*/  LDCU UR40, c[0x0][0x370] ;  /* 0x00006e00ff2877ac */ /* 0x000f220008000800 */
[----:B------:R-:W-:Y:S01]  /*18c0*/  IMAD.MOV.U32 R8, RZ, RZ, 0x1 ;  /* 0x00000001ff087424 */ /* 0x000fe200078e00ff */
[----:B------:R-:W1:Y:S01]  /*18d0*/  LDCU.64 UR26, c[0x0][0x348] ;  /* 0x00006900ff1a77ac */ /* 0x000e620008000a00 */
[----:B--2---:R-:W-:-:S02]  /*18e0*/  UIADD3 UR5, UPT, UPT, UR6, 0x3f, URZ ;  /* 0x0000003f06057890 */ /* 0x004fc4000fffe0ff */
[----:B------:R-:W-:Y:S02]  /*18f0*/  USHF.R.U32.HI UR45, URZ, 0x6, UR28 ;  /* 0x00000006ff2d7899 */ /* 0x000fe4000801161c */
[----:B------:R-:W-:Y:S02]  /*1900*/  USHF.R.S32.HI UR4, URZ, 0x1f, UR5 ;  /* 0x0000001fff047899 */ /* 0x000fe40008011405 */
[----:B---3--:R-:W-:Y:S02]  /*1910*/  ULEA UR7, UR8, UR7, 0x18 ;  /* 0x0000000708077291 */ /* 0x008fe4000f8ec0ff */
[----:B------:R-:W-:Y:S02]  /*1920*/  ULEA.HI UR4, UR4, UR5, URZ, 0x6 ;  /* 0x0000000504047291 */ /* 0x000fe4000f8f30ff */
[----:B------:R-:W-:Y:S02]  /*1930*/  UIADD3 UR46, UPT, UPT, UR6, 0x7e, URZ ;  /* 0x0000007e062e7890 */ /* 0x000fe4000fffe0ff */
[----:B------:R-:W-:-:S02]  /*1940*/  USHF.R.S32.HI UR43, URZ, 0x6, UR4 ;  /* 0x00000006ff2b7899 */ /* 0x000fc40008011404 */
[----:B------:R-:W-:Y:S02]  /*1950*/  UIADD3 UR4, UPT, UPT, UR6, -0x1, URZ ;  /* 0xffffffff06047890 */ /* 0x000fe4000fffe0ff */
[----:B------:R-:W-:Y:S02]  /*1960*/  UISETP.LT.U32.AND UP0, UPT, UR43, 0x11, UPT ;  /* 0x000000112b00788c */ /* 0x000fe4000bf01070 */
[----:B------:R-:W-:Y:S02]  /*1970*/  UISETP.GE.U32.AND UP2, UPT, UR4, -0x7f, UPT ;  /* 0xffffff810400788c */ /* 0x000fe4000bf46070 */
[----:B------:R-:W-:Y:S01]  /*1980*/  USEL UR41, UR43, 0x11, UP0 ;  /* 0x000000112b297887 */ /* 0x000fe20008000000 */
[----:B------:R-:W2:Y:S03]  /*1990*/  LDCU UR39, c[0x0][0x374] ;  /* 0x00006e80ff2777ac */ /* 0x000ea60008000800 */
[----:B------:R-:W-:-:S02]  /*19a0*/  UIADD3 UR21, UPT, UPT, UR41, -0x1, URZ ;  /* 0xffffffff29157890 */ /* 0x000fc4000fffe0ff */
[----:B------:R-:W-:-:S03]  /*19b0*/  USEL UR24, UR24, 0x2, UP1 ;  /* 0x0000000218187887 */ /* 0x000fc60008800000 */
[----:B------:R-:W-:Y:S02]  /*19c0*/  @UP2 UIADD3 UR21, UPT, UPT, UR41, URZ, URZ ;  /* 0x000000ff29152290 */ /* 0x000fe4000fffe0ff */
[----:B------:R-:W-:Y:S02]  /*19d0*/  UIADD3 UR29, UPT, UPT, UR7, 0x15400, UR28 ;  /* 0x00015400071d7890 */ /* 0x000fe4000fffe01c */
[----:B------:R-:W-:Y:S02]  /*19e0*/  UIADD3 UR44, UPT, UPT, UR43, -UR41, URZ ;  /* 0x800000292b2c7290 */ /* 0x000fe4000fffe0ff */
[----:B------:R-:W-:Y:S01]  /*19f0*/  UIADD3 UR21, UPT, UPT, UR21, 0x1, URZ ;  /* 0x0000000115157890 */ /* 0x000fe2000fffe0ff */
[----:B-1--4-:R-:W-:-:S11]  /*1a00*/  UMOV UR5, URZ ;  /* 0x000000ff00057c82 */ /* 0x012fd60008000000 */
.L_x_43:
[----:B-1----:R-:W1:Y:S02]  /*1a10*/  S2UR UR4, SR_CgaCtaId ;  /* 0x00000000000479c3 */ /* 0x002e640000008800 */
[----:B-1----:R-:W-:-:S09]  /*1a20*/  UISETP.NE.AND UP0, UPT, UR4, URZ, UPT ;  /* 0x000000ff0400728c */ /* 0x002fd2000bf05270 */
[----:B------:R-:W-:Y:S05]  /*1a30*/  BRA.U UP0, `(.L_x_24) ;  /* 0x0000000100287547 */ /* 0x000fea000b800000 */
[----:B------:R-:W-:Y:S02]  /*1a40*/  LEA R0, R9, UR7, 0x3 ;  /* 0x0000000709007c11 */ /* 0x000fe4000f8e18ff */
[----:B------:R-:W-:-:S04]  /*1a50*/  SHF.L.U32 R3, R8, 0x1f, RZ ;  /* 0x0000001f08037819 */ /* 0x000fc800000006ff */
[----:B------:R-:W1:Y:S02]  /*1a60*/  SYNCS.PHASECHK.TRANS64.TRYWAIT P0, [R0+URZ+0x1b0], R3 ;  /* 0x0001b003000075a7 */ /* 0x000e6400080011ff */
[----:B-1----:R-:W-:Y:S05]  /*1a70*/  @!P0 BRA `(.L_x_25) ;  /* 0x0000006400b88947 */ /* 0x002fea0003800000 */
.L_x_126:
[----:B------:R3:W-:Y:S01]  /*1a80*/  SYNCS.ARRIVE.TRANS64.A1T0 RZ, [R0+URZ+0x1a0], RZ ;  /* 0x0001a0ff00ff79a7 */ /* 0x0007e200081000ff */
[----:B------:R-:W-:-:S05]  /*1a90*/  VIADD R9, R9, 0x1 ;  /* 0x0000000109097836 */ /* 0x000fca0000000000 */
[----:B------:R-:W-:-:S04]  /*1aa0*/  ISETP.NE.AND P0, PT, R9, 0x2, PT ;  /* 0x000000020900780c */ /* 0x000fc80003f05270 */
[----:B-1----:R-:W-:Y:S02]  /*1ab0*/  SEL R3, RZ, 0x1, P0 ;  /* 0x00000001ff037807 */ /* 0x002fe40000000000 */
[----:B------:R-:W-:Y:S02]  /*1ac0*/  SEL R9, R9, RZ, P0 ;  /* 0x000000ff09097207 */ /* 0x000fe40000000000 */
[----:B------:R-:W-:-:S07]  /*1ad0*/  LOP3.LUT R8, R8, R3, RZ, 0x3c, !PT ;  /* 0x0000000308087212 */ /* 0x000fce00078e3cff */
.L_x_24:
[----:B------:R-:W-:Y:S01]  /*1ae0*/  ULEA UR4, UR5, UR7, 0x3 ;  /* 0x0000000705047291 */ /* 0x000fe2000f8e18ff */
[----:B---3--:R-:W-:Y:S01]  /*1af0*/  SHF.L.U32 R0, R12, 0x1f, RZ ;  /* 0x0000001f0c007819 */ /* 0x008fe200000006ff */
[----:B------:R-:W-:Y:S02]  /*1b00*/  UISETP.GE.U32.AND UP0, UPT, UR46, 0x7f, UPT ;  /* 0x0000007f2e00788c */ /* 0x000fe4000bf06070 */
[----:B------:R-:W-:Y:S02]  /*1b10*/  USHF.L.U32 UR35, UR20, 0x6, URZ ;  /* 0x0000000614237899 */ /* 0x000fe400080006ff */
[----:B------:R-:W-:Y:S01]  /*1b20*/  ULEA UR19, UR30, UR45, 0x7 ;  /* 0x0000002d1e137291 */ /* 0x000fe2000f8e38ff */
[----:B------:R-:W-:Y:S02]  /*1b30*/  UMOV UR13, URZ ;  /* 0x000000ff000d7c82 */ /* 0x000fe40008000000 */
[----:B------:R1:W3:Y:S02]  /*1b40*/  SYNCS.PHASECHK.TRANS64.TRYWAIT P0, [UR4+0x88], R0 ;  /* 0x00008800ff0075a7 */ /* 0x0002e40008001104 */
[----:B------:R-:W-:Y:S07]  /*1b50*/  BRA.U !UP0, `(.L_x_26) ;  /* 0x0000000108bc7547 */ /* 0x000fee000b800000 */
[----:B------:R-:W-:Y:S01]  /*1b60*/  UMOV UR6, URZ ;  /* 0x000000ff00067c82 */ /* 0x000fe20008000000 */
[----:B------:R-:W-:-:S05]  /*1b70*/  UMOV UR4, UR5 ;  /* 0x0000000500047c82 */ /* 0x000fca0008000000 */
.L_x_32:
[----:B------:R-:W-:Y:S01]  /*1b80*/  ULEA UR33, UR4, UR7, 0x3 ;  /* 0x0000000704217291 */ /* 0x000fe2000f8e18ff */
[----:B---3--:R-:W-:Y:S01]  /*1b90*/  @!P3 MOV R2, 0x3000 ;  /* 0x000030000002b802 */ /* 0x008fe20000000f00 */
[----:B-1-34-:R-:W-:Y:S10]  /*1ba0*/  @P0 BRA `(.L_x_27) ;  /* 0x00000000000c0947 */ /* 0x01aff40003800000 */
[----:B------:R-:W-:-:S04]  /*1bb0*/  SHF.L.U32 R3, R12, 0x1f, RZ ;  /* 0x0000001f0c037819 */ /* 0x000fc800000006ff */
[----:B------:R-:W3:Y:S02]  /*1bc0*/  SYNCS.PHASECHK.TRANS64.TRYWAIT P0, [UR33+0x88], R3 ;  /* 0x00008803ff0075a7 */ /* 0x000ee40008001121 */
[----:B---3--:R-:W-:Y:S05]  /*1bd0*/  @!P0 BRA `(.L_x_28) ;  /* 0x0000006400748947 */ /* 0x008fea0003800000 */
.L_x_27:
[----:B------:R3:W-:Y:S01]  /*1be0*/  @!P3 SYNCS.ARRIVE.TRANS64 RZ, [UR33], R2 ;  /* 0x00000002ffffb9a7 */ /* 0x0007e20008000021 */
[----:B------:R-:W-:-:S04]  /*1bf0*/  ULOP3.LUT UR5, UR24, 0x2, URZ, 0xfc, !UPT ;  /* 0x0000000218057892 */ /* 0x000fc8000f8efcff */
[----:B------:R-:W-:-:S09]  /*1c00*/  UISETP.NE.AND UP0, UPT, UR5, 0x2, UPT ;  /* 0x000000020500788c */ /* 0x000fd2000bf05270 */
[----:B------:R-:W-:Y:S05]  /*1c10*/  BRA.U UP0, `(.L_x_29) ;  /* 0x0000000100047547 */ /* 0x000fea000b800000 */
[----:B--2---:R-:W-:Y:S05]  /*1c20*/  BPT.TRAP 0x1 ;  /* 0x000000040000795c */ /* 0x004fea0000300000 */
.L_x_29:
[----:B------:R-:W-:Y:S04]  /*1c30*/  BSSY.RECONVERGENT B0, `(.L_x_30) ;  /* 0x0000003000007945 */ /* 0x000fe80003800200 */
[----:B------:R-:W-:Y:S05]  /*1c40*/  @P2 BRA `(.L_x_31) ;  /* 0x0000000000042947 */ /* 0x000fea0003800000 */
[----:B--2---:R-:W-:Y:S05]  /*1c50*/  BPT.TRAP 0x1 ;  /* 0x000000040000795c */ /* 0x004fea0000300000 */
.L_x_31:
[----:B--2---:R-:W-:Y:S05]  /*1c60*/  BSYNC.RECONVERGENT B0 ;  /* 0x0000000000007941 */ /* 0x004fea0003800200 */
.L_x_30:
[----:B------:R-:W-:Y:S02]  /*1c70*/  UIADD3 UR5, UPT, UPT, UR4, 0x1, URZ ;  /* 0x0000000104057890 */ /* 0x000fe4000fffe0ff */
[----:B------:R-:W-:Y:S02]  /*1c80*/  USHF.L.U32 UR34, UR6, 0x6, URZ ;  /* 0x0000000606227899 */ /* 0x000fe400080006ff */
[----:B------:R-:W-:Y:S02]  /*1c90*/  UISETP.NE.AND UP0, UPT, UR5, 0x11, UPT ;  /* 0x000000110500788c */ /* 0x000fe4000bf05270 */
[----:B------:R-:W-:Y:S02]  /*1ca0*/  UIADD3 UR6, UPT, UPT, UR6, 0x1, URZ ;  /* 0x0000000106067890 */ /* 0x000fe4000fffe0ff */
[----:B------:R-:W-:Y:S02]  /*1cb0*/  USEL UR9, URZ, 0x1, UP0 ;  /* 0x00000001ff097887 */ /* 0x000fe40008000000 */
[----:B------:R-:W-:-:S02]  /*1cc0*/  USEL UR5, UR5, URZ, UP0 ;  /* 0x000000ff05057287 */ /* 0x000fc40008000000 */
[----:B------:R-:W-:Y:S02]  /*1cd0*/  ULEA UR32, UR4, UR7, 0xc ;  /* 0x0000000704207291 */ /* 0x000fe4000f8e60ff */
[----:B------:R-:W-:Y:S01]  /*1ce0*/  ULEA UR8, UR5, UR7, 0x3 ;  /* 0x0000000705087291 */ /* 0x000fe2000f8e18ff */
[----:B------:R-:W-:Y:S01]  /*1cf0*/  LOP3.LUT R12, R12, UR9, RZ, 0x3c, !PT ;  /* 0x000000090c0c7c12 */ /* 0x000fe2000f8e3cff */
[----:B------:R-:W-:Y:S02]  /*1d00*/  UIADD3 UR10, UP1, UPT, UR26, 0x80, URZ ;  /* 0x000000801a0a7890 */ /* 0x000fe4000ff3e0ff */
[----:B------:R-:W-:Y:S01]  /*1d10*/  ULEA UR16, UR4, UR28, 0xd ;  /* 0x0000001c04107291 */ /* 0x000fe2000f8e68ff */
[----:B-1----:R-:W-:Y:S01]  /*1d20*/  SHF.L.U32 R0, R12, 0x1f, RZ ;  /* 0x0000001f0c007819 */ /* 0x002fe200000006ff */
[----:B------:R-:W-:Y:S02]  /*1d30*/  UIADD3.X UR11, UPT, UPT, URZ, UR27, URZ, UP1, !UPT ;  /* 0x0000001bff0b7290 */ /* 0x000fe40008ffe4ff */
[----:B------:R-:W-:Y:S01]  /*1d40*/  UIADD3 UR32, UPT, UPT, UR32, 0x4400, URZ ;  /* 0x0000440020207890 */ /* 0x000fe2000fffe0ff */
[----:B------:R4:W1:Y:S01]  /*1d50*/  SYNCS.PHASECHK.TRANS64.TRYWAIT P0, [UR8+0x88], R0 ;  /* 0x00008800ff0075a7 */ /* 0x0008620008001108 */
[----:B------:R-:W-:-:S02]  /*1d60*/  UIADD3 UR8, UP0, UPT, UR26, 0x180, URZ ;  /* 0x000001801a087890 */ /* 0x000fc4000ff1e0ff */
[----:B------:R-:W-:Y:S02]  /*1d70*/  UIADD3 UR16, UPT, UPT, UR7, 0x15400, UR16 ;  /* 0x0001540007107890 */ /* 0x000fe4000fffe010 */
[----:B------:R-:W-:Y:S02]  /*1d80*/  UIADD3.X UR9, UPT, UPT, URZ, UR27, URZ, UP0, !UPT ;  /* 0x0000001bff097290 */ /* 0x000fe400087fe4ff */
[----:B------:R-:W-:Y:S01]  /*1d90*/  UISETP.NE.AND UP0, UPT, UR6, UR21, UPT ;  /* 0x000000150600728c */ /* 0x000fe2000bf05270 */
[----:B------:R-:W-:Y:S01]  /*1da0*/  UMOV UR12, 0x0 ;  /* 0x00000000000c7882 */ /* 0x000fe20000000000 */
[----:B------:R-:W-:Y:S01]  /*1db0*/  UMOV UR13, 0x10000000 ;  /* 0x10000000000d7882 */ /* 0x000fe20000000000 */
[----:B------:R-:W-:Y:S01]  /*1dc0*/  UMOV UR4, 0xf0000 ;  /* 0x000f000000047882 */ /* 0x000fe20000000000 */
[----:B------:R-:W-:Y:S01]  /*1dd0*/  UMOV UR20, UR36 ;  /* 0x0000002400147c82 */ /* 0x000fe20008000000 */
[----:B------:R-:W-:Y:S01]  /*1de0*/  UMOV UR17, UR33 ;  /* 0x0000002100117c82 */ /* 0x000fe20008000000 */
[----:B------:R-:W-:Y:S01]  /*1df0*/  UMOV UR18, UR34 ;  /* 0x0000002200127c82 */ /* 0x000fe20008000000 */
[----:B------:R-:W-:Y:S01]  /*1e00*/  UTMALDG.3D [UR32], [UR10], desc[UR12] ;  /* 0x00000c200a0075b4 */ /* 0x000fe20008011000 */
[----:B------:R2:W-:Y:S02]  /*1e10*/  UTMALDG.3D.MULTICAST [UR16], [UR8], UR4, desc[UR12] ;  /* 0x00000c10080073b4 */ /* 0x0005e40008011804 */
[----:B--2---:R-:W-:Y:S01]  /*1e20*/  UMOV UR13, UR21 ;  /* 0x00000015000d7c82 */ /* 0x004fe20008000000 */
[----:B------:R-:W-:Y:S01]  /*1e30*/  UMOV UR4, UR5 ;  /* 0x0000000500047c82 */ /* 0x000fe20008000000 */
[----:B------:R-:W-:Y:S05]  /*1e40*/  BRA.U UP0, `(.L_x_32) ;  /* 0xfffffffd004c7547 */ /* 0x000fea000b83ffff */
.L_x_26:
[----:B------:R-:W-:Y:S01]  /*1e50*/  ULEA UR4, UR5, UR7, 0x3 ;  /* 0x0000000705047291 */ /* 0x000fe2000f8e18ff */
[----:B-1--4-:R-:W-:Y:S01]  /*1e60*/  SHF.L.U32 R0, R12, 0x1f, RZ ;  /* 0x0000001f0c007819 */ /* 0x012fe200000006ff */
[----:B------:R-:W-:Y:S01]  /*1e70*/  @!P1 SYNCS.ARRIVE.TRANS64.A1T0 RZ, [UR7+0x138], RZ ;  /* 0x000138ffffff99a7 */ /* 0x000fe20008100007 */
[----:B------:R-:W-:-:S06]  /*1e80*/  UISETP.GT.AND UP0, UPT, UR43, UR41, UPT ;  /* 0x000000292b00728c */ /* 0x000fcc000bf04270 */
[----:B---3--:R1:W3:Y:S03]  /*1e90*/  SYNCS.PHASECHK.TRANS64.TRYWAIT P0, [UR4+0x88], R0 ;  /* 0x00008800ff0075a7 */ /* 0x0082e60008001104 */
[----:B------:R-:W-:Y:S05]  /*1ea0*/  BRA.U !UP0, `(.L_x_33) ;  /* 0x0000000108bc7547 */ /* 0x000fea000b800000 */
[----:B------:R-:W-:Y:S01]  /*1eb0*/  UIADD3 UR25, UPT, UPT, UR44, UR13, URZ ;  /* 0x0000000d2c197290 */ /* 0x000fe2000fffe0ff */
[----:B------:R-:W-:-:S11]  /*1ec0*/  UMOV UR4, UR5 ;  /* 0x0000000500047c82 */ /* 0x000fd60008000000 */
.L_x_39:
[----:B------:R-:W-:Y:S01]  /*1ed0*/  ULEA UR9, UR4, UR7, 0x3 ;  /* 0x0000000704097291 */ /* 0x000fe2000f8e18ff */
[----:B---3--:R-:W-:Y:S01]  /*1ee0*/  @!P3 MOV R2, 0x3000 ;  /* 0x000030000002b802 */ /* 0x008fe20000000f00 */
[----:B-1-3--:R-:W-:Y:S10]  /*1ef0*/  @P0 BRA `(.L_x_34) ;  /* 0x00000000000c0947 */ /* 0x00aff40003800000 */
[----:B------:R-:W-:-:S04]  /*1f00*/  SHF.L.U32 R3, R12, 0x1f, RZ ;  /* 0x0000001f0c037819 */ /* 0x000fc800000006ff */
[----:B------:R-:W3:Y:S02]  /*1f10*/  SYNCS.PHASECHK.TRANS64.TRYWAIT P0, [UR9+0x88], R3 ;  /* 0x00008803ff0075a7 */ /* 0x000ee40008001109 */
[----:B---3--:R-:W-:Y:S05]  /*1f20*/  @!P0 BRA `(.L_x_35) ;  /* 0x0000006000b88947 */ /* 0x008fea0003800000 */
.L_x_34:
[----:B------:R3:W-:Y:S01]  /*1f30*/  @!P3 SYNCS.ARRIVE.TRANS64 RZ, [UR9], R2 ;  /* 0x00000002ffffb9a7 */ /* 0x0007e20008000009 */
[----:B------:R-:W-:-:S04]  /*1f40*/  ULOP3.LUT UR5, UR24, 0x2, URZ, 0xfc, !UPT ;  /* 0x0000000218057892 */ /* 0x000fc8000f8efcff */
[----:B------:R-:W-:-:S09]  /*1f50*/  UISETP.NE.AND UP0, UPT, UR5, 0x2, UPT ;  /* 0x000000020500788c */ /* 0x000fd2000bf05270 */
[----:B------:R-:W-:Y:S05]  /*1f60*/  BRA.U UP0, `(.L_x_36) ;  /* 0x0000000100047547 */ /* 0x000fea000b800000 */
[----:B--2---:R-:W-:Y:S05]  /*1f70*/  BPT.TRAP 0x1 ;  /* 0x000000040000795c */ /* 0x004fea0000300000 */
.L_x_36:
[----:B------:R-:W-:Y:S04]  /*1f80*/  BSSY.RECONVERGENT B0, `(.L_x_37) ;  /* 0x0000003000007945 */ /* 0x000fe80003800200 */
[----:B------:R-:W-:Y:S05]  /*1f90*/  @P2 BRA `(.L_x_38) ;  /* 0x0000000000042947 */ /* 0x000fea0003800000 */
[----:B--2---:R-:W-:Y:S05]  /*1fa0*/  BPT.TRAP 0x1 ;  /* 0x000000040000795c */ /* 0x004fea0000300000 */
.L_x_38:
[----:B--2---:R-:W-:Y:S05]  /*1fb0*/  BSYNC.RECONVERGENT B0 ;  /* 0x0000000000007941 */ /* 0x004fea0003800200 */
.L_x_37:
[----:B------:R-:W-:Y:S02]  /*1fc0*/  UIADD3 UR5, UPT, UPT, UR4, 0x1, URZ ;  /* 0x0000000104057890 */ /* 0x000fe4000fffe0ff */
[----:B------:R-:W-:Y:S02]  /*1fd0*/  UIADD3 UR14, UP1, UPT, UR26, 0x80, URZ ;  /* 0x000000801a0e7890 */ /* 0x000fe4000ff3e0ff */
[----:B------:R-:W-:Y:S02]  /*1fe0*/  UISETP.NE.AND UP0, UPT, UR5, 0x11, UPT ;  /* 0x000000110500788c */ /* 0x000fe4000bf05270 */
[----:B------:R-:W-:Y:S02]  /*1ff0*/  USHF.L.U32 UR10, UR13, 0x6, URZ ;  /* 0x000000060d0a7899 */ /* 0x000fe400080006ff */
[----:B------:R-:W-:Y:S02]  /*2000*/  USEL UR8, URZ, 0x1, UP0 ;  /* 0x00000001ff087887 */ /* 0x000fe40008000000 */
[----:B------:R-:W-:-:S02]  /*2010*/  USEL UR5, UR5, URZ, UP0 ;  /* 0x000000ff05057287 */ /* 0x000fc40008000000 */
[----:B------:R-:W-:Y:S02]  /*2020*/  UIADD3 UR22, UP0, UPT, UR26, 0x180, URZ ;  /* 0x000001801a167890 */ /* 0x000fe4000ff1e0ff */
[----:B------:R-:W-:Y:S01]  /*2030*/  LOP3.LUT R12, R12, UR8, RZ, 0x3c, !PT ;  /* 0x000000080c0c7c12 */ /* 0x000fe2000f8e3cff */
[----:B------:R-:W-:Y:S02]  /*2040*/  ULEA UR8, UR4, UR7, 0xc ;  /* 0x0000000704087291 */ /* 0x000fe4000f8e60ff */
[----:B------:R-:W-:Y:S01]  /*2050*/  ULEA UR6, UR5, UR7, 0x3 ;  /* 0x0000000705067291 */ /* 0x000fe2000f8e18ff */
[----:B-1----:R-:W-:Y:S01]  /*2060*/  SHF.L.U32 R0, R12, 0x1f, RZ ;  /* 0x0000001f0c007819 */ /* 0x002fe200000006ff */
[----:B------:R-:W-:Y:S02]  /*2070*/  UIADD3 UR8, UPT, UPT, UR8, 0x4400, URZ ;  /* 0x0000440008087890 */ /* 0x000fe4000fffe0ff */
[----:B------:R-:W-:Y:S02]  /*2080*/  UIADD3.X UR15, UPT, UPT, URZ, UR27, URZ, UP1, !UPT ;  /* 0x0000001bff0f7290 */ /* 0x000fe40008ffe4ff */
[----:B------:R-:W-:-:S02]  /*2090*/  ULEA UR16, UR4, UR29, 0xd ;  /* 0x0000001d04107291 */ /* 0x000fc4000f8e68ff */
[----:B------:R-:W-:Y:S01]  /*20a0*/  UIADD3.X UR23, UPT, UPT, URZ, UR27, URZ, UP0, !UPT ;  /* 0x0000001bff177290 */ /* 0x000fe200087fe4ff */
[----:B------:R4:W1:Y:S01]  /*20b0*/  SYNCS.PHASECHK.TRANS64.TRYWAIT P0, [UR6+0x88], R0 ;  /* 0x00008800ff0075a7 */ /* 0x0008620008001106 */
[----:B------:R-:W-:Y:S01]  /*20c0*/  UMOV UR30, 0x0 ;  /* 0x00000000001e7882 */ /* 0x000fe20000000000 */
[----:B------:R-:W-:Y:S01]  /*20d0*/  UMOV UR31, 0x10000000 ;  /* 0x10000000001f7882 */ /* 0x000fe20000000000 */
[----:B------:R-:W-:Y:S01]  /*20e0*/  UMOV UR11, UR35 ;  /* 0x00000023000b7c82 */ /* 0x000fe20008000000 */
[----:B------:R-:W-:Y:S01]  /*20f0*/  UMOV UR12, UR36 ;  /* 0x00000024000c7c82 */ /* 0x000fe20008000000 */
[----:B------:R-:W-:Y:S01]  /*2100*/  UMOV UR6, 0xf0000 ;  /* 0x000f000000067882 */ /* 0x000fe20000000000 */
[----:B------:R-:W-:Y:S01]  /*2110*/  UMOV UR20, UR36 ;  /* 0x0000002400147c82 */ /* 0x000fe20008000000 */
[----:B------:R-:W-:Y:S01]  /*2120*/  UMOV UR17, UR9 ;  /* 0x0000000900117c82 */ /* 0x000fe20008000000 */
[----:B------:R-:W-:Y:S01]  /*2130*/  UMOV UR18, UR10 ;  /* 0x0000000a00127c82 */ /* 0x000fe20008000000 */
[----:B------:R4:W-:Y:S01]  /*2140*/  UTMALDG.3D [UR8], [UR14], desc[UR30] ;  /* 0x00001e080e0075b4 */ /* 0x0009e20008011000 */
[----:B------:R-:W-:Y:S01]  /*2150*/  UIADD3 UR13, UPT, UPT, UR13, 0x1, URZ ;  /* 0x000000010d0d7890 */ /* 0x000fe2000fffe0ff */
[----:B------:R-:W-:-:S03]  /*2160*/  UMOV UR4, UR5 ;  /* 0x0000000500047c82 */ /* 0x000fc60008000000 */
[----:B------:R-:W-:Y:S01]  /*2170*/  UISETP.NE.AND UP0, UPT, UR13, UR25, UPT ;  /* 0x000000190d00728c */ /* 0x000fe2000bf05270 */
[----:B------:R4:W-:Y:S08]  /*2180*/  UTMALDG.3D.MULTICAST [UR16], [UR22], UR6, desc[UR30] ;  /* 0x00001e10160073b4 */ /* 0x0009f00008011806 */
[----:B----4-:R-:W-:Y:S05]  /*2190*/  BRA.U UP0, `(.L_x_39) ;  /* 0xfffffffd004c7547 */ /* 0x010fea000b83ffff */
.L_x_33:
[C---:B------:R-:W-:Y:S01]  /*21a0*/  LEA R3, R11.reuse, UR7, 0x3 ;  /* 0x000000070b037c11 */ /* 0x040fe2000f8e18ff */
[----:B------:R-:W-:Y:S01]  /*21b0*/  NOP ;  /* 0x0000000000007918 */ /* 0x000fe20000000000 */
[----:B-1----:R-:W-:Y:S02]  /*21c0*/  SHF.L.U32 R0, R10, 0x1f, RZ ;  /* 0x0000001f0a007819 */ /* 0x002fe400000006ff */
[----:B------:R-:W-:Y:S02]  /*21d0*/  LEA R5, R11, UR7, 0x4 ;  /* 0x000000070b057c11 */ /* 0x000fe4000f8e20ff */
[----:B---3--:R-:W1:Y:S02]  /*21e0*/  SYNCS.PHASECHK.TRANS64.TRYWAIT P0, [R3+URZ+0x140], R0 ;  /* 0x00014000030075a7 */ /* 0x008e6400080011ff */
[----:B-1----:R-:W-:Y:S05]  /*21f0*/  @!P0 BRA `(.L_x_40) ;  /* 0x00000060001c8947 */ /* 0x002fea0003800000 */
.L_x_129:
[----:B------:R-:W3:Y:S01]  /*2200*/  LDS.128 R4, [R5+0x1d0] ;  /* 0x0001d00005047984 */ /* 0x000ee20000000c00 */
[----:B------:R-:W-:Y:S01]  /*2210*/  UISETP.GE.AND UP0, UPT, UR42, 0x1, UPT ;  /* 0x000000012a00788c */ /* 0x000fe2000bf06270 */
[----:B------:R-:W-:Y:S01]  /*2220*/  @!PT LDS RZ, [RZ] ;  /* 0x00000000fffff984 */ /* 0x000fe20000000800 */
[----:B------:R-:W-:Y:S01]  /*2230*/  @!PT LDS RZ, [RZ] ;  /* 0x00000000fffff984 */ /* 0x000fe20000000800 */
[----:B------:R-:W-:Y:S01]  /*2240*/  @!PT LDS RZ, [RZ] ;  /* 0x00000000fffff984 */ /* 0x000fe20000000800 */
[----:B------:R-:W-:Y:S01]  /*2250*/  @!PT LDS RZ, [RZ] ;  /* 0x00000000fffff984 */ /* 0x000fe20000000800 */
[----:B------:R4:W-:Y:S06]  /*2260*/  MEMBAR.ALL.CTA ;  /* 0x0000000000007992 */ /* 0x0009ec0000008000 */
[----:B----4-:R-:W4:Y:S01]  /*2270*/  FENCE.VIEW.ASYNC.S ;  /* 0x00000000000073c6 */ /* 0x010f220000000000 */
[----:B---3--:R-:W-:-:S13]  /*2280*/  LOP3.LUT P0, RZ, R6, 0x1, RZ, 0xc0, !PT ;  /* 0x0000000106ff7812 */ /* 0x008fda000780c0ff */
[----:B----4-:R-:W-:Y:S01]  /*2290*/  VOTEU.ANY UP1, P0 ;  /* 0x0000000000ff7886 */ /* 0x010fe20000020100 */
[----:B------:R-:W-:-:S13]  /*22a0*/  PLOP3.LUT P0, PT, PT, PT, UP1, 0x80, 0x8 ;  /* 0x000000000008781c */ /* 0x000fda0003f0f018 */
[----:B-1----:R-:W-:Y:S02]  /*22b0*/  @P0 LOP3.LUT R0, R5, 0xffff, RZ, 0xc0, !PT ;  /* 0x0000ffff05000812 */ /* 0x002fe400078ec0ff */
[----:B------:R-:W-:Y:S02]  /*22c0*/  @P0 MOV R2, R4 ;  /* 0x0000000400020202 */ /* 0x000fe40000000f00 */
[----:B------:R-:W-:Y:S01]  /*22d0*/  @P0 R2UR UR6, R0 ;  /* 0x00000000000602ca */ /* 0x000fe200000e0000 */
[----:B------:R-:W-:Y:S01]  /*22e0*/  VIADD R0, R3, 0x150 ;  /* 0x0000015003007836 */ /* 0x000fe20000000000 */
[----:B------:R-:W-:Y:S02]  /*22f0*/  @P0 SHF.R.U32.HI R4, RZ, 0x10, R5 ;  /* 0x00000010ff040819 */ /* 0x000fe40000011605 */
[----:B------:R-:W-:Y:S02]  /*2300*/  @P0 R2UR UR8, R2 ;  /* 0x00000000020802ca */ /* 0x000fe400000e0000 */
[----:B------:R-:W-:-:S02]  /*2310*/  PRMT R0, RZ, 0x654, R0 ;  /* 0x00000654ff007816 */ /* 0x000fc40000000000 */
[----:B------:R-:W-:Y:S02]  /*2320*/  @P0 R2UR UR4, R4 ;  /* 0x00000000040402ca */ /* 0x000fe400000e0000 */
[----:B------:R1:W-:Y:S03]  /*2330*/  SYNCS.ARRIVE.TRANS64.RED.A1T0 RZ, [R0+URZ], RZ ;  /* 0x000000ff00ff79a7 */ /* 0x0003e600081004ff */
[----:B------:R-:W-:-:S04]  /*2340*/  @UP1 UMOV UR37, UR6 ;  /* 0x0000000600251c82 */ /* 0x000fc80008000000 */
[----:B------:R-:W-:-:S04]  /*2350*/  @UP1 UMOV UR38, UR8 ;  /* 0x0000000800261c82 */ /* 0x000fc80008000000 */
[----:B------:R-:W-:Y:S01]  /*2360*/  @UP1 UMOV UR36, UR4 ;  /* 0x0000000400241c82 */ /* 0x000fe20008000000 */
[----:B------:R-:W-:Y:S05]  /*2370*/  BRA.U !UP0, `(.L_x_41) ;  /* 0x0000000108d47547 */ /* 0x000fea000b800000 */
[----:B------:R-:W2:Y:S01]  /*2380*/  LDCU.128 UR12, c[0x0][0xb10] ;  /* 0x00016200ff0c77ac */ /* 0x000ea20008000c00 */
[----:B------:R-:W3:Y:S01]  /*2390*/  LDCU UR25, c[0x0][0xb20] ;  /* 0x00016400ff1977ac */ /* 0x000ee20008000800 */
[----:B------:R-:W4:Y:S01]  /*23a0*/  LDCU UR20, c[0x0][0xb0c] ;  /* 0x00016180ff1477ac */ /* 0x000f220008000800 */
[----:B------:R-:W1:Y:S01]  /*23b0*/  LDCU.64 UR10, c[0x0][0xb28] ;  /* 0x00016500ff0a77ac */ /* 0x000e620008000a00 */
[----:B------:R-:W-:Y:S02]  /*23c0*/  UISETP.NE.AND UP3, UPT, UR42, 0x1, UPT ;  /* 0x000000012a00788c */ /* 0x000fe4000bf65270 */
[----:B--2---:R-:W-:Y:S02]  /*23d0*/  UIMAD.WIDE.U32 UR16, UR39, UR15, URZ ;  /* 0x0000000f271072a5 */ /* 0x004fe4000f8e00ff */
[----:B------:R-:W-:Y:S02]  /*23e0*/  UIMAD.WIDE.U32 UR8, UR40, UR12, URZ ;  /* 0x0000000c280872a5 */ /* 0x000fe4000f8e00ff */
[----:B------:R-:W-:-:S02]  /*23f0*/  UISETP.NE.AND UP0, UPT, UR14, 0x1, UPT ;  /* 0x000000010e00788c */ /* 0x000fc4000bf05270 */
[----:B------:R-:W-:Y:S01]  /*2400*/  UIMAD.WIDE.U32 UR22, UR37, UR15, URZ ;  /* 0x0000000f251672a5 */ /* 0x000fe2000f8e00ff */
[----:B------:R-:W-:Y:S02]  /*2410*/  UMOV UR16, UR17 ;  /* 0x0000001100107c82 */ /* 0x000fe40008000000 */
[----:B------:R-:W-:Y:S01]  /*2420*/  UMOV UR8, UR9 ;  /* 0x0000000900087c82 */ /* 0x000fe20008000000 */
[----:B---3--:R-:W-:Y:S02]  /*2430*/  USHF.R.U32.HI UR16, URZ, UR25, UR16 ;  /* 0x00000019ff107299 */ /* 0x008fe40008011610 */
[----:B----4-:R-:W-:Y:S02]  /*2440*/  UISETP.NE.AND UP2, UPT, UR20, 0x1, UPT ;  /* 0x000000011400788c */ /* 0x010fe4000bf45270 */
[----:B------:R-:W-:Y:S02]  /*2450*/  USHF.R.U32.HI UR8, URZ, UR13, UR8 ;  /* 0x0000000dff087299 */ /* 0x000fe40008011608 */
[----:B------:R-:W-:-:S02]  /*2460*/  USEL UR6, UR39, UR16, !UP0 ;  /* 0x0000001027067287 */ /* 0x000fc4000c000000 */
[----:B------:R-:W-:Y:S02]  /*2470*/  USEL UR8, UR40, UR8, !UP2 ;  /* 0x0000000828087287 */ /* 0x000fe4000d000000 */
[----:B-1----:R-:W-:Y:S01]  /*2480*/  UIMAD.WIDE.U32 UR16, UR6, UR10, URZ ;  /* 0x0000000a061072a5 */ /* 0x002fe2000f8e00ff */
[----:B------:R-:W-:Y:S01]  /*2490*/  UMOV UR4, UR23 ;  /* 0x0000001700047c82 */ /* 0x000fe20008000000 */
[----:B------:R-:W-:Y:S02]  /*24a0*/  UIMAD.WIDE.U32 UR18, UR38, UR12, URZ ;  /* 0x0000000c261272a5 */ /* 0x000fe4000f8e00ff */
[----:B------:R-:W-:-:S03]  /*24b0*/  UIMAD.WIDE.U32 UR22, UR8, UR10, URZ ;  /* 0x0000000a081672a5 */ /* 0x000fc6000f8e00ff */
[----:B------:R-:W-:Y:S01]  /*24c0*/  UMOV UR16, UR17 ;  /* 0x0000001100107c82 */ /* 0x000fe20008000000 */
[----:B------:R-:W-:Y:S02]  /*24d0*/  USHF.R.U32.HI UR4, URZ, UR25, UR4 ;  /* 0x00000019ff047299 */ /* 0x000fe40008011604 */
[----:B------:R-:W-:Y:S01]  /*24e0*/  @UP3 USHF.R.U32.HI UR6, URZ, UR11, UR16 ;  /* 0x0000000bff063299 */ /* 0x000fe20008011610 */
[----:B------:R-:W-:Y:S01]  /*24f0*/  UMOV UR18, UR19 ;  /* 0x0000001300127c82 */ /* 0x000fe20008000000 */
[----:B------:R-:W-:Y:S01]  /*2500*/  UMOV UR22, UR23 ;  /* 0x0000001700167c82 */ /* 0x000fe20008000000 */
[----:B------:R-:W-:Y:S02]  /*2510*/  USHF.R.U32.HI UR13, URZ, UR13, UR18 ;  /* 0x0000000dff0d7299 */ /* 0x000fe40008011612 */
[----:B------:R-:W-:Y:S02]  /*2520*/  USEL UR4, UR37, UR4, !UP0 ;  /* 0x0000000425047287 */ /* 0x000fe4000c000000 */
[----:B------:R-:W-:-:S02]  /*2530*/  @UP3 USHF.R.U32.HI UR8, URZ, UR11, UR22 ;  /* 0x0000000bff083299 */ /* 0x000fc40008011616 */
[----:B------:R-:W-:Y:S02]  /*2540*/  UIMAD UR9, UR42, UR6, URZ ;  /* 0x000000062a0972a4 */ /* 0x000fe4000f8e02ff */
[----:B------:R-:W-:Y:S02]  /*2550*/  USEL UR6, UR38, UR13, !UP2 ;  /* 0x0000000d26067287 */ /* 0x000fe4000d000000 */
[----:B------:R-:W-:Y:S02]  /*2560*/  UIMAD UR12, UR42, UR8, URZ ;  /* 0x000000082a0c72a4 */ /* 0x000fe4000f8e02ff */
[----:B------:R-:W-:Y:S02]  /*2570*/  UISETP.GE.AND UP0, UPT, UR4, UR9, UPT ;  /* 0x000000090400728c */ /* 0x000fe4000bf06270 */
[----:B------:R-:W-:Y:S02]  /*2580*/  UIMAD.WIDE.U32 UR16, UR4, UR10, URZ ;  /* 0x0000000a041072a5 */ /* 0x000fe4000f8e00ff */
[----:B------:R-:W-:-:S02]  /*2590*/  UISETP.GE.OR UP0, UPT, UR6, UR12, UP0 ;  /* 0x0000000c0600728c */ /* 0x000fc40008706670 */
[----:B------:R-:W-:Y:S02]  /*25a0*/  UIMAD.WIDE.U32 UR12, UR6, UR10, URZ ;  /* 0x0000000a060c72a5 */ /* 0x000fe4000f8e00ff */
[----:B------:R-:W-:Y:S01]  /*25b0*/  UIADD3 UR15, UPT, UPT, -UR4, URZ, URZ ;  /* 0x000000ff040f7290 */ /* 0x000fe2000fffe1ff */
[----:B------:R-:W-:Y:S01]  /*25c0*/  UMOV UR10, UR17 ;  /* 0x00000011000a7c82 */ /* 0x000fe20008000000 */
[----:B------:R-:W-:Y:S02]  /*25d0*/  UIADD3 UR12, UPT, UPT, -UR6, URZ, URZ ;  /* 0x000000ff060c7290 */ /* 0x000fe4000fffe1ff */
[----:B------:R-:W-:-:S03]  /*25e0*/  USHF.R.U32.HI UR10, URZ, UR11, UR10 ;  /* 0x0000000bff0a7299 */ /* 0x000fc6000801160a */
[----:B------:R-:W-:Y:S01]  /*25f0*/  @!UP0 UMOV UR9, UR13 ;  /* 0x0000000d00098c82 */ /* 0x000fe20008000000 */
[----:B------:R-:W-:Y:S02]  /*2600*/  UIMAD UR15, UR14, UR15, UR37 ;  /* 0x0000000f0e0f72a4 */ /* 0x000fe4000f8e0225 */
[----:B------:R-:W-:Y:S02]  /*2610*/  USEL UR10, UR4, UR10, !UP3 ;  /* 0x0000000a040a7287 */ /* 0x000fe4000d800000 */
[----:B------:R-:W-:Y:S02]  /*2620*/  @!UP0 USHF.R.U32.HI UR9, URZ, UR11, UR9 ;  /* 0x0000000bff098299 */ /* 0x000fe40008011609 */
[----:B------:R-:W-:Y:S02]  /*2630*/  UIADD3 UR11, UPT, UPT, -UR10, URZ, URZ ;  /* 0x000000ff0a0b7290 */ /* 0x000fe4000fffe1ff */
[----:B------:R-:W-:Y:S02]  /*2640*/  @!UP0 USEL UR9, UR6, UR9, !UP3 ;  /* 0x0000000906098287 */ /* 0x000fe4000d800000 */
[----:B------:R-:W-:-:S02]  /*2650*/  UIMAD UR11, UR42, UR11, UR4 ;  /* 0x0000000b2a0b72a4 */ /* 0x000fc4000f8e0204 */
[----:B------:R-:W-:Y:S02]  /*2660*/  @!UP0 UIADD3 UR10, UPT, UPT, UR10, -UR9, URZ ;  /* 0x800000090a0a8290 */ /* 0x000fe4000fffe0ff */
[----:B------:R-:W-:Y:S02]  /*2670*/  @!UP0 UIMAD UR9, UR11, UR8, UR9 ;  /* 0x000000080b0982a4 */ /* 0x000fe4000f8e0209 */
[----:B------:R-:W-:Y:S02]  /*2680*/  @!UP0 UIMAD UR4, UR42, UR10, UR6 ;  /* 0x0000000a2a0482a4 */ /* 0x000fe4000f8e0206 */
[----:B------:R-:W-:Y:S02]  /*2690*/  UIMAD UR8, UR20, UR12, UR38 ;  /* 0x0000000c140872a4 */ /* 0x000fe4000f8e0226 */
[----:B------:R-:W-:Y:S01]  /*26a0*/  UIMAD UR37, UR4, UR14, UR15 ;  /* 0x0000000e042572a4 */ /* 0x000fe2000f8e020f */
[----:B------:R-:W-:Y:S02]  /*26b0*/  @!UP0 UMOV UR6, UR9 ;  /* 0x0000000900068c82 */ /* 0x000fe40008000000 */
[----:B------:R-:W-:-:S12]  /*26c0*/  UIMAD UR38, UR6, UR20, UR8 ;  /* 0x00000014062672a4 */ /* 0x000fd8000f8e0208 */
.L_x_41:
[----:B------:R-:W3:Y:S02]  /*26d0*/  LDCU UR4, c[0x0][0xb30] ;  /* 0x00016600ff0477ac */ /* 0x000ee40008000800 */
[----:B---3--:R-:W-:-:S09]  /*26e0*/  UISETP.NE.AND UP0, UPT, UR4, 0x1, UPT ;  /* 0x000000010400788c */ /* 0x008fd2000bf05270 */
[----:B------:R-:W-:Y:S05]  /*26f0*/  BRA.U UP0, `(.L_x_42) ;  /* 0x0000000100447547 */ /* 0x000fea000b800000 */
[----:B------:R-:W3:Y:S01]  /*2700*/  LDCU.128 UR12, c[0x0][0xb10] ;  /* 0x00016200ff0c77ac */ /* 0x000ee20008000c00 */
[----:B------:R-:W4:Y:S01]  /*2710*/  LDCU UR16, c[0x0][0xb0c] ;  /* 0x00016180ff1077ac */ /* 0x000f220008000800 */
[----:B------:R-:W1:Y:S01]  /*2720*/  LDCU UR17, c[0x0][0xb20] ;  /* 0x00016400ff1177ac */ /* 0x000e620008000800 */
[----:B---3--:R-:W-:Y:S02]  /*2730*/  UIMAD.WIDE.U32 UR10, UR38, UR12, URZ ;  /* 0x0000000c260a72a5 */ /* 0x008fe4000f8e00ff */
[----:B------:R-:W-:Y:S02]  /*2740*/  UIMAD.WIDE.U32 UR8, UR37, UR15, URZ ;  /* 0x0000000f250872a5 */ /* 0x000fe4000f8e00ff */
[----:B----4-:R-:W-:Y:S02]  /*2750*/  UISETP.NE.AND UP2, UPT, UR16, 0x1, UPT ;  /* 0x000000011000788c */ /* 0x010fe4000bf45270 */
[----:B------:R-:W-:Y:S01]  /*2760*/  UISETP.NE.AND UP0, UPT, UR14, 0x1, UPT ;  /* 0x000000010e00788c */ /* 0x000fe2000bf05270 */
[----:B------:R-:W-:-:S02]  /*2770*/  UMOV UR6, UR11 ;  /* 0x0000000b00067c82 */ /* 0x000fc40008000000 */
[----:B------:R-:W-:Y:S01]  /*2780*/  UMOV UR4, UR9 ;  /* 0x0000000900047c82 */ /* 0x000fe20008000000 */
[----:B------:R-:W-:Y:S02]  /*2790*/  USHF.R.U32.HI UR6, URZ, UR13, UR6 ;  /* 0x0000000dff067299 */ /* 0x000fe40008011606 */
[----:B-1----:R-:W-:Y:S02]  /*27a0*/  USHF.R.U32.HI UR4, URZ, UR17, UR4 ;  /* 0x00000011ff047299 */ /* 0x002fe40008011604 */
[----:B------:R-:W-:Y:S02]  /*27b0*/  USEL UR6, UR38, UR6, !UP2 ;  /* 0x0000000626067287 */ /* 0x000fe4000d000000 */
[----:B------:R-:W-:-:S04]  /*27c0*/  USEL UR4, UR37, UR4, !UP0 ;  /* 0x0000000425047287 */ /* 0x000fc8000c000000 */
[----:B------:R-:W-:Y:S02]  /*27d0*/  UIADD3 UR8, UPT, UPT, UR6, -UR4, URZ ;  /* 0x8000000406087290 */ /* 0x000fe4000fffe0ff */
[----:B------:R-:W-:Y:S02]  /*27e0*/  UIADD3 UR4, UPT, UPT, -UR6, UR4, URZ ;  /* 0x0000000406047290 */ /* 0x000fe4000fffe1ff */
[----:B------:R-:W-:Y:S02]  /*27f0*/  UIMAD UR37, UR8, UR14, UR37 ;  /* 0x0000000e082572a4 */ /* 0x000fe4000f8e0225 */
[----:B------:R-:W-:-:S12]  /*2800*/  UIMAD UR38, UR4, UR16, UR38 ;  /* 0x00000010042672a4 */ /* 0x000fd8000f8e0226 */
.L_x_42:
[----:B------:R-:W-:Y:S01]  /*2810*/  VIADD R11, R11, 0x1 ;  /* 0x000000010b0b7836 */ /* 0x000fe20000000000 */
[----:B------:R-:W-:Y:S01]  /*2820*/  PLOP3.LUT P1, PT, PT, PT, PT, 0x80, 0x8 ;  /* 0x000000000008781c */ /* 0x000fe20003f2f070 */
[----:B------:R-:W-:Y:S02]  /*2830*/  UIADD3 UR20, UPT, UPT, UR38, UR59, URZ ;  /* 0x0000003b26147290 */ /* 0x000fe4000fffe0ff */
[----:B------:R-:W-:Y:S01]  /*2840*/  UIADD3 UR30, UPT, UPT, UR37, UR62, URZ ;  /* 0x0000003e251e7290 */ /* 0x000fe2000fffe0ff */
[----:B------:R-:W-:-:S04]  /*2850*/  ISETP.NE.AND P0, PT, R11, 0x2, PT ;  /* 0x000000020b00780c */ /* 0x000fc80003f05270 */
[----:B------:R-:W-:Y:S02]  /*2860*/  SEL R3, RZ, 0x1, P0 ;  /* 0x00000001ff037807 */ /* 0x000fe40000000000 */
[----:B------:R-:W-:Y:S02]  /*2870*/  SEL R11, R11, RZ, P0 ;  /* 0x000000ff0b0b7207 */ /* 0x000fe40000000000 */
[----:B------:R-:W-:Y:S01]  /*2880*/  LOP3.LUT R10, R10, R3, RZ, 0x3c, !PT ;  /* 0x000000030a0a7212 */ /* 0x000fe200078e3cff */
[----:B------:R-:W-:Y:S06]  /*2890*/  BRA.U UP1, `(.L_x_43) ;  /* 0xfffffff1015c7547 */ /* 0x000fec000b83ffff */
[----:B------:R-:W-:Y:S01]  /*28a0*/  UIADD3 UR7, UPT, UPT, UR7, 0x88, URZ ;  /* 0x0000008807077890 */ /* 0x000fe2000fffe0ff */
[----:B------:R-:W-:-:S03]  /*28b0*/  SHF.L.U32 R3, R12, 0x1f, RZ ;  /* 0x0000001f0c037819 */ /* 0x000fc600000006ff */
[----:B------:R-:W-:-:S09]  /*28c0*/  ULEA UR4, UR5, UR7, 0x3 ;  /* 0x0000000705047291 */ /* 0x000fd2000f8e18ff */
[----:B------:R-:W3:Y:S02]  /*28d0*/  SYNCS.PHASECHK.TRANS64.TRYWAIT P0, [UR4], R3 ;  /* 0x00000003ff0075a7 */ /* 0x000ee40008001104 */
[----:B---3--:R-:W-:Y:S05]  /*28e0*/  @!P0 BRA `(.L_x_44) ;  /* 0x0000005800748947 */ /* 0x008fea0003800000 */
.L_x_131:
[----:B------:R-:W-:-:S04]  /*28f0*/  UIADD3 UR4, UPT, UPT, UR5, 0x1, URZ ;  /* 0x0000000105047890 */ /* 0x000fc8000fffe0ff */
[----:B------:R-:W-:-:S04]  /*2900*/  UISETP.NE.AND UP0, UPT, UR4, 0x11, UPT ;  /* 0x000000110400788c */ /* 0x000fc8000bf05270 */
[----:B------:R-:W-:Y:S02]  /*2910*/  USEL UR6, URZ, 0x1, UP0 ;  /* 0x00000001ff067887 */ /* 0x000fe40008000000 */
[----:B------:R-:W-:-:S04]  /*2920*/  USEL UR4, UR4, URZ, UP0 ;  /* 0x000000ff04047287 */ /* 0x000fc80008000000 */
[----:B------:R-:W-:Y:S01]  /*2930*/  ULEA UR5, UR4, UR7, 0x3 ;  /* 0x0000000704057291 */ /* 0x000fe2000f8e18ff */
[----:B------:R-:W-:-:S04]  /*2940*/  LOP3.LUT R2, R12, UR6, RZ, 0x3c, !PT ;  /* 0x000000060c027c12 */ /* 0x000fc8000f8e3cff */
[----:B-1----:R-:W-:-:S04]  /*2950*/  SHF.L.U32 R3, R2, 0x1f, RZ ;  /* 0x0000001f02037819 */ /* 0x002fc800000006ff */
[----:B------:R-:W1:Y:S02]  /*2960*/  SYNCS.PHASECHK.TRANS64.TRYWAIT P0, [UR5], R3 ;  /* 0x00000003ff0075a7 */ /* 0x000e640008001105 */
[----:B-1----:R-:W-:Y:S05]  /*2970*/  @!P0 BRA `(.L_x_45) ;  /* 0x0000005800688947 */ /* 0x002fea0003800000 */
.L_x_133:
        /* <DEDUP_REMOVED lines=9> */
.L_x_135:
        /* <DEDUP_REMOVED lines=9> */
.L_x_137:
        /* <DEDUP_REMOVED lines=9> */
.L_x_139:
        /* <DEDUP_REMOVED lines=9> */
.L_x_141:
        /* <DEDUP_REMOVED lines=9> */
.L_x_143:
        /* <DEDUP_REMOVED lines=9> */
.L_x_145:
        /* <DEDUP_REMOVED lines=9> */
.L_x_147:
        /* <DEDUP_REMOVED lines=9> */
.L_x_149:
        /* <DEDUP_REMOVED lines=9> */
.L_x_151:
        /* <DEDUP_REMOVED lines=9> */
.L_x_153:
        /* <DEDUP_REMOVED lines=9> */
.L_x_155:
        /* <DEDUP_REMOVED lines=9> */
.L_x_157:
        /* <DEDUP_REMOVED lines=9> */
.L_x_159:
        /* <DEDUP_REMOVED lines=9> */
.L_x_161:
[----:B------:R-:W-:-:S04]  /*3160*/  UIADD3 UR4, UPT, UPT, UR4, 0x1, URZ ;  /* 0x0000000104047890 */ /* 0x000fc8000fffe0ff */
[----:B------:R-:W-:-:S04]  /*3170*/  UISETP.NE.AND UP0, UPT, UR4, 0x11, UPT ;  /* 0x000000110400788c */ /* 0x000fc8000bf05270 */
[----:B------:R-:W-:Y:S02]  /*3180*/  USEL UR5, URZ, 0x1, UP0 ;  /* 0x00000001ff057887 */ /* 0x000fe40008000000 */
[----:B------:R-:W-:-:S04]  /*3190*/  USEL UR4, UR4, URZ, UP0 ;  /* 0x000000ff04047287 */ /* 0x000fc80008000000 */
[----:B------:R-:W-:Y:S01]  /*31a0*/  ULEA UR4, UR4, UR7, 0x3 ;  /* 0x0000000704047291 */ /* 0x000fe2000f8e18ff */
[----:B-1----:R-:W-:-:S04]  /*31b0*/  LOP3.LUT R3, R2, UR5, RZ, 0x3c, !PT ;  /* 0x0000000502037c12 */ /* 0x002fc8000f8e3cff */
[----:B------:R-:W-:Y:S01]  /*31c0*/  SHF.L.U32 R3, R3, 0x1f, RZ ;  /* 0x0000001f03037819 */ /* 0x000fe200000006ff */
[----:B------:R-:W-:-:S07]  /*31d0*/  IMAD.U32 R0, RZ, RZ, UR4 ;  /* 0x00000004ff007e24 */ /* 0x000fce000f8e00ff */
.L_x_60:
[----:B-1----:R1:W3:Y:S02]  /*31e0*/  SYNCS.PHASECHK.TRANS64.TRYWAIT P0, [R0+URZ], R3 ;  /* 0x00000003000075a7 */ /* 0x0022e400080011ff */
[----:B---3--:R-:W-:Y:S05]  /*31f0*/  @!P0 NANOSLEEP.SYNCS 0x989680 ;  /* 0x009896800000895d */ /* 0x008fea0003900000 */
[----:B------:R-:W3:Y:S02]  /*3200*/  @!P0 SYNCS.PHASECHK.TRANS64 P0, [R0+URZ], R3 ;  /* 0x00000003000085a7 */ /* 0x000ee400080010ff */
[----:B--23--:R-:W-:Y:S05]  /*3210*/  @P0 EXIT ;  /* 0x000000000000094d */ /* 0x00cfea0003800000 */
[----:B------:R-:W-:Y:S05]  /*3220*/  BRA `(.L_x_60) ;  /* 0xfffffffc00ec7947 */ /* 0x000fea000383ffff */
.L_x_23:
[----:B------:R-:W2:Y:S02]  /*3230*/  S2UR UR4, SR_CgaCtaId ;  /* 0x00000000000479c3 */ /* 0x000ea40000008800 */
[----:B--2---:R-:W-:-:S04]  /*3240*/  UISETP.NE.AND UP0, UPT, UR4, URZ, UPT ;  /* 0x000000ff0400728c */ /* 0x004fc8000bf05270 */
[----:B------:R-:W-:-:S09]  /*3250*/  UISETP.NE.OR UP0, UPT, UR18, 0x1, UP0 ;  /* 0x000000011200788c */ /* 0x000fd20008705670 */
[----:B------:R-:W-:Y:S05]  /*3260*/  BRA.U UP0, `(.L_x_61) ;  /* 0x00000005004c7547 */ /* 0x000fea000b800000 */
[----:B------:R-:W2:Y:S01]  /*3270*/  S2UR UR5, SR_CgaCtaId ;  /* 0x00000000000579c3 */ /* 0x000ea20000008800 */
[----:B------:R-:W-:Y:S01]  /*3280*/  UMOV UR4, 0x400 ;  /* 0x0000040000047882 */ /* 0x000fe20000000000 */
[----:B------:R-:W-:Y:S01]  /*3290*/  ISETP.GE.U32.AND P2, PT, R0, 0x4, PT ;  /* 0x000000040000780c */ /* 0x000fe20003f46070 */
[----:B------:R-:W-:Y:S01]  /*32a0*/  IMAD.MOV.U32 R12, RZ, RZ, 0x1 ;  /* 0x00000001ff0c7424 */ /* 0x000fe200078e00ff */
[----:B------:R-:W-:Y:S02]  /*32b0*/  CS2R R10, SRZ ;  /* 0x00000000000a7805 */ /* 0x000fe4000001ff00 */
[----:B------:R-:W-:Y:S01]  /*32c0*/  CS2R R8, SRZ ;  /* 0x0000000000087805 */ /* 0x000fe2000001ff00 */
[----:B--2---:R-:W-:-:S03]  /*32d0*/  ULEA UR6, UR5, UR4, 0x18 ;  /* 0x0000000405067291 */ /* 0x004fc6000f8ec0ff */
[----:B------:R-:W-:-:S09]  /*32e0*/  UMOV UR5, URZ ;  /* 0x000000ff00057c82 */ /* 0x000fd20008000000 */
.L_x_65:
[----:B------:R-:W-:Y:S02]  /*32f0*/  LEA R2, R8, UR6, 0x3 ;  /* 0x0000000608027c11 */ /* 0x000fe4000f8e18ff */
[----:B------:R-:W-:-:S03]  /*3300*/  SHF.L.U32 R5, R9, 0x1f, RZ ;  /* 0x0000001f09057819 */ /* 0x000fc600000006ff */
[----:B------:R-:W-:Y:S01]  /*3310*/  VIADD R4, R2, 0x1b0 ;  /* 0x000001b002047836 */ /* 0x000fe20000000000 */
[----:B------:R-:W2:Y:S02]  /*3320*/  SYNCS.PHASECHK.TRANS64.TRYWAIT P0, [R2+URZ+0x1a0], R5 ;  /* 0x0001a005020075a7 */ /* 0x000ea400080011ff */
[----:B--2---:R-:W-:Y:S05]  /*3330*/  @!P0 BRA `(.L_x_62) ;  /* 0x0000005400608947 */ /* 0x004fea0003800000 */
.L_x_162:
[----:B------:R-:W-:Y:S01]  /*3340*/  ULEA UR4, UR5, UR6, 0x3 ;  /* 0x0000000605047291 */ /* 0x000fe2000f8e18ff */
[----:B------:R-:W-:Y:S02]  /*3350*/  PRMT R4, RZ, 0x654, R4 ;  /* 0x00000654ff047816 */ /* 0x000fe40000000004 */
[----:B--2---:R-:W-:Y:S01]  /*3360*/  SHF.L.U32 R5, R12, 0x1f, RZ ;  /* 0x0000001f0c057819 */ /* 0x004fe200000006ff */
[----:B------:R-:W-:Y:S01]  /*3370*/  UIADD3 UR7, UPT, UPT, UR4, 0x140, URZ ;  /* 0x0000014004077890 */ /* 0x000fe2000fffe0ff */
[----:B------:R2:W-:Y:S05]  /*3380*/  SYNCS.ARRIVE.TRANS64.RED.A1T0 RZ, [R4+URZ], RZ ;  /* 0x000000ff04ff79a7 */ /* 0x0005ea00081004ff */
[----:B------:R-:W-:Y:S01]  /*3390*/  IMAD.U32 R7, RZ, RZ, UR7 ;  /* 0x00000007ff077e24 */ /* 0x000fe2000f8e00ff */
[----:B------:R-:W3:Y:S04]  /*33a0*/  SYNCS.PHASECHK.TRANS64.TRYWAIT P0, [UR4+0x150], R5 ;  /* 0x00015005ff0075a7 */ /* 0x000ee80008001104 */
[----:B------:R-:W-:Y:S01]  /*33b0*/  PRMT R6, R0, 0x654, R7 ;  /* 0x0000065400067816 */ /* 0x000fe20000000007 */
[----:B--2---:R-:W-:Y:S01]  /*33c0*/  @!P2 IMAD.MOV.U32 R4, RZ, RZ, 0x10 ;  /* 0x00000010ff04a424 */ /* 0x004fe200078e00ff */
[----:B---3--:R-:W-:Y:S06]  /*33d0*/  @!P0 BRA `(.L_x_63) ;  /* 0x00000054004c8947 */ /* 0x008fec0003800000 */
.L_x_164:
[----:B------:R-:W-:Y:S01]  /*33e0*/  ULEA UR8, UR5, UR6, 0x4 ;  /* 0x0000000605087291 */ /* 0x000fe2000f8e20ff */
[----:B------:R-:W-:Y:S01]  /*33f0*/  SEL R3, R6, R3, !P2 ;  /* 0x0000000306037207 */ /* 0x000fe20005000000 */
[----:B------:R-:W-:Y:S01]  /*3400*/  UIADD3 UR9, UPT, UPT, UR4, 0x140, URZ ;  /* 0x0000014004097890 */ /* 0x000fe2000fffe0ff */
[----:B--2---:R-:W-:Y:S01]  /*3410*/  LEA R2, R11, UR6, 0x3 ;  /* 0x000000060b027c11 */ /* 0x004fe2000f8e18ff */
[----:B------:R-:W-:Y:S01]  /*3420*/  UIADD3 UR8, UPT, UPT, UR8, 0x1d0, URZ ;  /* 0x000001d008087890 */ /* 0x000fe2000fffe0ff */
[----:B------:R-:W-:Y:S01]  /*3430*/  SHF.L.U32 R5, R10, 0x1f, RZ ;  /* 0x0000001f0a057819 */ /* 0x000fe200000006ff */
[----:B------:R2:W-:Y:S01]  /*3440*/  @!P2 SYNCS.ARRIVE.TRANS64.RED RZ, [R3+URZ], R4 ;  /* 0x0000000403ffa9a7 */ /* 0x0005e200080004ff */
[----:B------:R-:W-:Y:S01]  /*3450*/  UIADD3 UR4, UPT, UPT, UR5, 0x1, URZ ;  /* 0x0000000105047890 */ /* 0x000fe2000fffe0ff */
[----:B------:R-:W-:-:S03]  /*3460*/  VIADD R8, R8, 0x1 ;  /* 0x0000000108087836 */ /* 0x000fc60000000000 */
[----:B------:R-:W-:Y:S02]  /*3470*/  UISETP.NE.AND UP0, UPT, UR4, 0x2, UPT ;  /* 0x000000020400788c */ /* 0x000fe4000bf05270 */
[----:B------:R-:W-:Y:S06]  /*3480*/  UGETNEXTWORKID.BROADCAST [UR8], [UR9] ;  /* 0x00000000080073ca */ /* 0x000fec0008000100 */
[----:B------:R-:W-:Y:S01]  /*3490*/  USEL UR7, URZ, 0x1, UP0 ;  /* 0x00000001ff077887 */ /* 0x000fe20008000000 */
[----:B------:R-:W-:Y:S01]  /*34a0*/  ISETP.NE.AND P0, PT, R8, 0x2, PT ;  /* 0x000000020800780c */ /* 0x000fe20003f05270 */
[----:B------:R-:W-:Y:S01]  /*34b0*/  USEL UR5, UR4, URZ, UP0 ;  /* 0x000000ff04057287 */ /* 0x000fe20008000000 */
[----:B------:R-:W3:Y:S03]  /*34c0*/  SYNCS.PHASECHK.TRANS64.TRYWAIT P1, [R2+URZ+0x140], R5 ;  /* 0x00014005020075a7 */ /* 0x000ee600080211ff */
[----:B------:R-:W-:Y:S01]  /*34d0*/  LOP3.LUT R12, R12, UR7, RZ, 0x3c, !PT ;  /* 0x000000070c0c7c12 */ /* 0x000fe2000f8e3cff */
[----:B--23--:R-:W-:Y:S07]  /*34e0*/  @!P1 BRA `(.L_x_64) ;  /* 0x0000005400209947 */ /* 0x00cfee0003800000 */
.L_x_165:
[C---:B------:R-:W-:Y:S01]  /*34f0*/  LEA R4, R11.reuse, UR6, 0x4 ;  /* 0x000000060b047c11 */ /* 0x040fe2000f8e20ff */
[----:B--2---:R-:W-:Y:S01]  /*3500*/  VIADD R2, R2, 0x150 ;  /* 0x0000015002027836 */ /* 0x004fe20000000000 */
[----:B------:R-:W-:Y:S01]  /*3510*/  SEL R8, R8, RZ, P0 ;  /* 0x000000ff08087207 */ /* 0x000fe20000000000 */
[----:B------:R-:W-:-:S03]  /*3520*/  VIADD R11, R11, 0x1 ;  /* 0x000000010b0b7836 */ /* 0x000fc60000000000 */
[----:B------:R-:W2:Y:S01]  /*3530*/  LDS.128 R4, [R4+0x1d0] ;  /* 0x0001d00004047984 */ /* 0x000ea20000000c00 */
[----:B------:R-:W-:Y:S02]  /*3540*/  PRMT R2, RZ, 0x654, R2 ;  /* 0x00000654ff027816 */ /* 0x000fe40000000002 */
[C---:B------:R-:W-:Y:S01]  /*3550*/  ISETP.NE.AND P1, PT, R11.reuse, 0x2, PT ;  /* 0x000000020b00780c */ /* 0x040fe20003f25270 */
[----:B------:R-:W-:Y:S01]  /*3560*/  @!PT LDS RZ, [RZ] ;  /* 0x00000000fffff984 */ /* 0x000fe20000000800 */
[----:B------:R-:W-:Y:S01]  /*3570*/  @!PT LDS RZ, [RZ] ;  /* 0x00000000fffff984 */ /* 0x000fe20000000800 */
[----:B------:R-:W-:Y:S01]  /*3580*/  @!PT LDS RZ, [RZ] ;  /* 0x00000000fffff984 */ /* 0x000fe20000000800 */
[----:B------:R-:W-:Y:S01]  /*3590*/  @!PT LDS RZ, [RZ] ;  /* 0x00000000fffff984 */ /* 0x000fe20000000800 */
[----:B------:R3:W-:Y:S06]  /*35a0*/  MEMBAR.ALL.CTA ;  /* 0x0000000000007992 */ /* 0x0007ec0000008000 */
[----:B---3--:R-:W3:Y:S01]  /*35b0*/  FENCE.VIEW.ASYNC.S ;  /* 0x00000000000073c6 */ /* 0x008ee20000000000 */
[----:B------:R-:W-:Y:S01]  /*35c0*/  SEL R11, R11, RZ, P1 ;  /* 0x000000ff0b0b7207 */ /* 0x000fe20000800000 */
[----:B---3--:R3:W-:Y:S01]  /*35d0*/  SYNCS.ARRIVE.TRANS64.RED.A1T0 RZ, [R2+URZ], RZ ;  /* 0x000000ff02ff79a7 */ /* 0x0087e200081004ff */
[----:B--2---:R-:W-:-:S02]  /*35e0*/  LOP3.LUT P3, RZ, R6, 0x1, RZ, 0xc0, !PT ;  /* 0x0000000106ff7812 */ /* 0x004fc4000786c0ff */
[----:B------:R-:W-:-:S04]  /*35f0*/  SEL R5, RZ, 0x1, P1 ;  /* 0x00000001ff057807 */ /* 0x000fc80000800000 */
[----:B------:R-:W-:Y:S02]  /*3600*/  LOP3.LUT R10, R10, R5, RZ, 0x3c, !PT ;  /* 0x000000050a0a7212 */ /* 0x000fe400078e3cff */
[----:B---3--:R-:W-:-:S04]  /*3610*/  SEL R2, RZ, 0x1, P0 ;  /* 0x00000001ff027807 */ /* 0x008fc80000000000 */
[----:B------:R-:W-:Y:S01]  /*3620*/  LOP3.LUT R9, R9, R2, RZ, 0x3c, !PT ;  /* 0x0000000209097212 */ /* 0x000fe200078e3cff */
[----:B------:R-:W-:Y:S06]  /*3630*/  @P3 BRA `(.L_x_65) ;  /* 0xfffffffc002c3947 */ /* 0x000fec000383ffff */
[----:B------:R-:W-:Y:S01]  /*3640*/  ULEA UR4, UR5, UR6, 0x3 ;  /* 0x0000000605047291 */ /* 0x000fe2000f8e18ff */
[----:B------:R-:W-:-:S08]  /*3650*/  SHF.L.U32 R3, R12, 0x1f, RZ ;  /* 0x0000001f0c037819 */ /* 0x000fd000000006ff */
[----:B------:R-:W2:Y:S02]  /*3660*/  SYNCS.PHASECHK.TRANS64 P0, [UR4+0x150], R3 ;  /* 0x00015003ff0075a7 */ /* 0x000ea40008001004 */
[----:B--2---:R-:W-:Y:S05]  /*3670*/  @P0 BRA `(.L_x_66) ;  /* 0x0000000000080947 */ /* 0x004fea0003800000 */
[----:B------:R-:W2:Y:S02]  /*3680*/  SYNCS.PHASECHK.TRANS64.TRYWAIT P0, [UR4+0x150], R3 ;  /* 0x00015003ff0075a7 */ /* 0x000ea40008001104 */
[----:B--2---:R-:W-:Y:S05]  /*3690*/  @!P0 BRA `(.L_x_67) ;  /* 0x0000005000c88947 */ /* 0x004fea0003800000 */
.L_x_66:
[----:B------:R-:W-:-:S04]  /*36a0*/  UIADD3 UR7, UPT, UPT, UR5, 0x1, URZ ;  /* 0x0000000105077890 */ /* 0x000fc8000fffe0ff */
[----:B------:R-:W-:-:S04]  /*36b0*/  UISETP.NE.AND UP0, UPT, UR7, 0x2, UPT ;  /* 0x000000020700788c */ /* 0x000fc8000bf05270 */
[----:B------:R-:W-:Y:S02]  /*36c0*/  USEL UR8, URZ, 0x1, UP0 ;  /* 0x00000001ff087887 */ /* 0x000fe40008000000 */
[----:B------:R-:W-:-:S04]  /*36d0*/  USEL UR7, UR7, URZ, UP0 ;  /* 0x000000ff07077287 */ /* 0x000fc80008000000 */
[----:B------:R-:W-:Y:S01]  /*36e0*/  ULEA UR7, UR7, UR6, 0x3 ;  /* 0x0000000607077291 */ /* 0x000fe2000f8e18ff */
[----:B--2---:R-:W-:-:S04]  /*36f0*/  LOP3.LUT R3, R12, UR8, RZ, 0x3c, !PT ;  /* 0x000000080c037c12 */ /* 0x004fc8000f8e3cff */
[----:B------:R-:W-:-:S04]  /*3700*/  SHF.L.U32 R0, R3, 0x1f, RZ ;  /* 0x0000001f03007819 */ /* 0x000fc800000006ff */
[----:B------:R-:W2:Y:S02]  /*3710*/  SYNCS.PHASECHK.TRANS64 P0, [UR7+0x150], R0 ;  /* 0x00015000ff0075a7 */ /* 0x000ea40008001007 */
[----:B-12---:R-:W-:Y:S05]  /*3720*/  @P0 EXIT ;  /* 0x000000000000094d */ /* 0x006fea0003800000 */
[----:B------:R-:W-:Y:S02]  /*3730*/  SHF.L.U32 R3, R3, 0x1f, RZ ;  /* 0x0000001f03037819 */ /* 0x000fe400000006ff */
[----:B------:R-:W-:-:S07]  /*3740*/  MOV R0, UR7 ;  /* 0x0000000700007c02 */ /* 0x000fce0008000f00 */
.L_x_68:
[----:B-1----:R1:W2:Y:S02]  /*3750*/  SYNCS.PHASECHK.TRANS64.TRYWAIT P0, [R0+URZ+0x150], R3 ;  /* 0x00015003000075a7 */ /* 0x0022a400080011ff */
[----:B--2---:R-:W-:Y:S05]  /*3760*/  @!P0 NANOSLEEP.SYNCS 0x989680 ;  /* 0x009896800000895d */ /* 0x004fea0003900000 */
[----:B------:R-:W2:Y:S02]  /*3770*/  @!P0 SYNCS.PHASECHK.TRANS64 P0, [R0+URZ+0x150], R3 ;  /* 0x00015003000085a7 */ /* 0x000ea400080010ff */
[----:B--2---:R-:W-:Y:S05]  /*3780*/  @P0 EXIT ;  /* 0x000000000000094d */ /* 0x004fea0003800000 */
[----:B------:R-:W-:Y:S05]  /*3790*/  BRA `(.L_x_68) ;  /* 0xfffffffc00ec7947 */ /* 0x000fea000383ffff */
.L_x_61:
[----:B------:R-:W-:Y:S05]  /*37a0*/  BRA.U UP5, `(.L_x_69) ;  /* 0x0000000d05a07547 */ /* 0x000fea000b800000 */
[----:B------:R-:W2:Y:S01]  /*37b0*/  S2UR UR7, SR_CgaCtaId ;  /* 0x00000000000779c3 */ /* 0x000ea20000008800 */
[----:B------:R-:W-:Y:S01]  /*37c0*/  UMOV UR4, 0x40 ;  /* 0x0000004000047882 */ /* 0x000fe20000000000 */
[----:B------:R-:W-:Y:S01]  /*37d0*/  NOP ;  /* 0x0000000000007918 */ /* 0x000fe20000000000 */
[----:B------:R-:W-:Y:S01]  /*37e0*/  UMOV UR6, 0x400 ;  /* 0x0000040000067882 */ /* 0x000fe20000000000 */
[----:B--2---:R-:W-:Y:S02]  /*37f0*/  ULEA UR5, UR7, UR4, 0x18 ;  /* 0x0000000407057291 */ /* 0x004fe4000f8ec0ff */
[----:B------:R-:W-:-:S07]  /*3800*/  ULEA UR6, UR7, UR6, 0x18 ;  /* 0x0000000607067291 */ /* 0x000fce000f8ec0ff */
[----:B------:R-:W2:Y:S02]  /*3810*/  LDS.U8 R0, [UR5+0x1c] ;  /* 0x00001c05ff007984 */ /* 0x000ea40008000000 */
[----:B--2---:R-:W-:-:S13]  /*3820*/  ISETP.NE.AND P0, PT, R0, RZ, PT ;  /* 0x000000ff0000720c */ /* 0x004fda0003f05270 */
[----:B------:R-:W-:Y:S05]  /*3830*/  @P0 BRA `(.L_x_70) ;  /* 0x0000000000580947 */ /* 0x000fea0003800000 */
[----:B------:R-:W-:-:S13]  /*3840*/  ELECT P0, URZ, PT ;  /* 0x0000000000ff782f */ /* 0x000fda0003800000 */
[----:B------:R-:W-:Y:S05]  /*3850*/  @!P0 BRA `(.L_x_71) ;  /* 0x0000000000608947 */ /* 0x000fea0003800000 */
[----:B------:R-:W-:Y:S01]  /*3860*/  UMOV UR4, 0x10 ;  /* 0x0000001000047882 */ /* 0x000fe20000000000 */
[----:B------:R-:W-:Y:S01]  /*3870*/  HFMA2 R0, -RZ, RZ, 0, 5.9604644775390625e-08 ;  /* 0x00000001ff007431 */ /* 0x000fe200000001ff */
[----:B------:R-:W-:-:S03]  /*3880*/  MOV R3, 0xffff ;  /* 0x0000ffff00037802 */ /* 0x000fc60000000f00 */
[----:B------:R-:W-:Y:S04]  /*3890*/  DEPBAR.LE SB2, 0x36 ;  /* 0x0000ad800000791a */ /* 0x000fe80000000000 */
[----:B------:R-:W2:Y:S02]  /*38a0*/  UTCATOMSWS.FIND_AND_SET.ALIGN UP0, UR4, UR4 ;  /* 0x00000004000475e3 */ /* 0x000ea40008000800 */
[----:B--2---:R-:W-:Y:S01]  /*38b0*/  MOV R4, UR4 ;  /* 0x0000000400047c02 */ /* 0x004fe20008000f00 */
[----:B------:R-:W-:Y:S06]  /*38c0*/  BRA.U UP0, `(.L_x_72) ;  /* 0x0000000100187547 */ /* 0x000fec000b800000 */
.L_x_73:
[----:B------:R-:W-:Y:S05]  /*38d0*/  NANOSLEEP 0x64 ;  /* 0x000000640000795d */ /* 0x000fea0003800000 */
[----:B------:R-:W-:-:S05]  /*38e0*/  UMOV UR4, 0x10 ;  /* 0x0000001000047882 */ /* 0x000fca0000000000 */
[----:B------:R-:W-:Y:S04]  /*38f0*/  DEPBAR.LE SB2, 0x36 ;  /* 0x0000ad800000791a */ /* 0x000fe80000000000 */
[----:B------:R-:W2:Y:S02]  /*3900*/  UTCATOMSWS.FIND_AND_SET.ALIGN UP0, UR4, UR4 ;  /* 0x00000004000475e3 */ /* 0x000ea40008000800 */
[----:B--2---:R-:W-:Y:S01]  /*3910*/  MOV R4, UR4 ;  /* 0x0000000400047c02 */ /* 0x004fe20008000f00 */
[----:B------:R-:W-:Y:S05]  /*3920*/  BRA.U !UP0, `(.L_x_73) ;  /* 0xfffffffd08e87547 */ /* 0x000fea000b83ffff */
.L_x_72:
[-C--:B------:R-:W-:Y:S02]  /*3930*/  SHF.L.U32 R3, R3, R4.reuse, RZ ;  /* 0x0000000403037219 */ /* 0x080fe400000006ff */
[----:B------:R-:W-:Y:S01]  /*3940*/  SHF.L.U32 R0, R0, R4, RZ ;  /* 0x0000000400007219 */ /* 0x000fe200000006ff */
[----:B------:R-:W-:Y:S02]  /*3950*/  IMAD.SHL.U32 R4, R4, 0x20, RZ ;  /* 0x0000002004047824 */ /* 0x000fe400078e00ff */
[----:B------:R2:W-:Y:S04]  /*3960*/  ATOMS.OR RZ, [UR5+0x14], R3 ;  /* 0x00001403ffff798c */ /* 0x0005e8000b000005 */
[----:B------:R2:W-:Y:S04]  /*3970*/  ATOMS.OR RZ, [UR5+0x18], R0 ;  /* 0x00001800ffff798c */ /* 0x0005e8000b000005 */
[----:B------:R2:W-:Y:S01]  /*3980*/  STS [UR6+0x1f0], R4 ;  /* 0x0001f004ff007988 */ /* 0x0005e20008000806 */
[----:B------:R-:W-:Y:S05]  /*3990*/  BRA `(.L_x_71) ;  /* 0x0000000000107947 */ /* 0x000fea0003800000 */
.L_x_70:
[----:B------:R-:W-:Y:S02]  /*39a0*/  MOV R0, 0xffffffff ;  /* 0xffffffff00007802 */ /* 0x000fe40000000f00 */
[----:B------:R-:W-:-:S03]  /*39b0*/  MOV R4, 0x39e0 ;  /* 0x000039e000047802 */ /* 0x000fc60000000f00 */
[----:B------:R2:W-:Y:S04]  /*39c0*/  STS [UR6+0x1f0], R0 ;  /* 0x0001f000ff007988 */ /* 0x0005e80008000806 */
[----:B-12--5:R-:W-:Y:S05]  /*39d0*/  CALL.REL.NOINC `($__internal_1_$__cuda_sm10x_tcgen05_guardrail_trap_phase_invalid_during_alloc) ;  /* 0x0000005400847944 */ /* 0x026fea0003c00000 */
.L_x_71:
[----:B------:R-:W-:Y:S05]  /*39e0*/  WARPSYNC.ALL ;  /* 0x0000000000007948 */ /* 0x000fea0003800000 */
[----:B------:R-:W3:Y:S01]  /*39f0*/  S2UR UR4, SR_CgaCtaId ;  /* 0x00000000000479c3 */ /* 0x000ee20000008800 */
[----:B------:R-:W-:Y:S01]  /*3a00*/  UMOV UR17, 0x400 ;  /* 0x0000040000117882 */ /* 0x000fe20000000000 */
[----:B------:R-:W-:-:S06]  /*3a10*/  NOP ;  /* 0x0000000000007918 */ /* 0x000fcc0000000000 */
[----:B------:R-:W-:Y:S06]  /*3a20*/  BAR.ARV 0x6, 0xa0 ;  /* 0x0182800000007b1d */ /* 0x000fec0000002000 */
[----:B------:R-:W4:Y:S01]  /*3a30*/  LDCU UR5, c[0x0][0x38c] ;  /* 0x00007180ff0577ac */ /* 0x000f220008000800 */
[----:B------:R-:W-:Y:S01]  /*3a40*/  LOP3.LUT R2, R2, 0xffff, RZ, 0xc0, !PT ;  /* 0x0000ffff02027812 */ /* 0x000fe200078ec0ff */
[----:B------:R-:W-:Y:S01]  /*3a50*/  IMAD.MOV.U32 R11, RZ, RZ, 0x1 ;  /* 0x00000001ff0b7424 */ /* 0x000fe200078e00ff */
[----:B------:R-:W-:Y:S01]  /*3a60*/  CS2R R8, SRZ ;  /* 0x0000000000087805 */ /* 0x000fe2000001ff00 */
[----:B------:R-:W1:Y:S01]  /*3a70*/  LDCU UR8, c[0x0][0x38c] ;  /* 0x00007180ff0877ac */ /* 0x000e620008000800 */
[----:B------:R-:W-:Y:S01]  /*3a80*/  R2UR UR19, R2 ;  /* 0x00000000021372ca */ /* 0x000fe200000e0000 */
[----:B------:R-:W-:Y:S01]  /*3a90*/  IMAD.MOV.U32 R10, RZ, RZ, RZ ;  /* 0x000000ffff0a7224 */ /* 0x000fe200078e00ff */
[----:B------:R-:W-:Y:S01]  /*3aa0*/  UMOV UR22, URZ ;  /* 0x000000ff00167c82 */ /* 0x000fe20008000000 */
[----:B------:R-:W-:Y:S01]  /*3ab0*/  UMOV UR14, URZ ;  /* 0x000000ff000e7c82 */ /* 0x000fe20008000000 */
[----:B---3--:R-:W-:Y:S01]  /*3ac0*/  ULEA UR17, UR4, UR17, 0x18 ;  /* 0x0000001104117291 */ /* 0x008fe2000f8ec0ff */
[----:B------:R-:W-:Y:S01]  /*3ad0*/  UMOV UR26, 0x0 ;  /* 0x00000000001a7882 */ /* 0x000fe20000000000 */
[----:B------:R-:W-:-:S02]  /*3ae0*/  UMOV UR27, 0x4200010 ;  /* 0x04200010001b7882 */ /* 0x000fc40000000000 */
[----:B------:R-:W-:Y:S02]  /*3af0*/  UIADD3 UR6, UPT, UPT, UR17, 0x4400, URZ ;  /* 0x0000440011067890 */ /* 0x000fe4000fffe0ff */
[----:B------:R-:W-:Y:S02]  /*3b00*/  UIADD3 UR7, UPT, UPT, UR17, 0x15400, URZ ;  /* 0x0001540011077890 */ /* 0x000fe4000fffe0ff */
[----:B----4-:R-:W-:Y:S01]  /*3b10*/  UIADD3 UR5, UPT, UPT, UR5, 0x3f, URZ ;  /* 0x0000003f05057890 */ /* 0x010fe2000fffe0ff */
[----:B--2---:R-:W2:Y:S01]  /*3b20*/  LDS R0, [UR17+0x1f0] ;  /* 0x0001f011ff007984 */ /* 0x004ea20008000800 */
[----:B------:R-:W-:Y:S02]  /*3b30*/  USHF.R.U32.HI UR6, URZ, 0x4, UR6 ;  /* 0x00000004ff067899 */ /* 0x000fe40008011606 */
[----:B------:R-:W-:Y:S02]  /*3b40*/  USHF.R.S32.HI UR4, URZ, 0x1f, UR5 ;  /* 0x0000001fff047899 */ /* 0x000fe40008011405 */
[----:B------:R-:W-:-:S02]  /*3b50*/  ULOP3.LUT UR6, UR6, 0x3fff, URZ, 0xc0, !UPT ;  /* 0x00003fff06067892 */ /* 0x000fc4000f8ec0ff */
[----:B------:R-:W-:Y:S02]  /*3b60*/  ULEA.HI UR4, UR4, UR5, URZ, 0x6 ;  /* 0x0000000504047291 */ /* 0x000fe4000f8f30ff */
[----:B------:R-:W-:Y:S02]  /*3b70*/  USHF.R.U32.HI UR5, URZ, 0x4, UR7 ;  /* 0x00000004ff057899 */ /* 0x000fe40008011607 */
[----:B------:R-:W-:Y:S02]  /*3b80*/  USHF.R.S32.HI UR28, URZ, 0x6, UR4 ;  /* 0x00000006ff1c7899 */ /* 0x000fe40008011404 */
[----:B------:R-:W-:Y:S02]  /*3b90*/  ULOP3.LUT UR5, UR5, 0x3fff, URZ, 0xc0, !UPT ;  /* 0x00003fff05057892 */ /* 0x000fe4000f8ec0ff */
[----:B------:R-:W-:Y:S02]  /*3ba0*/  UISETP.LT.AND UP0, UPT, UR28, 0x1, UPT ;  /* 0x000000011c00788c */ /* 0x000fe4000bf01270 */
[----:B------:R-:W-:-:S02]  /*3bb0*/  ULOP3.LUT UR20, UR6, 0x10000, URZ, 0xfc, !UPT ;  /* 0x0001000006147892 */ /* 0x000fc4000f8efcff */
[----:B------:R-:W-:Y:S02]  /*3bc0*/  USEL UR29, UR28, 0x1, !UP0 ;  /* 0x000000011c1d7887 */ /* 0x000fe4000c000000 */
[----:B------:R-:W-:Y:S02]  /*3bd0*/  ULOP3.LUT UR21, UR5, 0x10000, URZ, 0xfc, !UPT ;  /* 0x0001000005157892 */ /* 0x000fe4000f8efcff */
[----:B------:R-:W-:Y:S02]  /*3be0*/  UIADD3 UR29, UPT, UPT, -UR29, URZ, URZ ;  /* 0x000000ff1d1d7290 */ /* 0x000fe4000fffe1ff */
[----:B-1----:R-:W-:Y:S01]  /*3bf0*/  UISETP.GE.AND UP4, UPT, UR8, 0x1, UPT ;  /* 0x000000010800788c */ /* 0x002fe2000bf86270 */
[----:B------:R-:W-:Y:S01]  /*3c00*/  UMOV UR24, 0x0 ;  /* 0x0000000000187882 */ /* 0x000fe20000000000 */
[----:B------:R-:W-:Y:S01]  /*3c10*/  UMOV UR25, 0x4200010 ;  /* 0x0420001000197882 */ /* 0x000fe20000000000 */
[----:B--2---:R-:W-:-:S15]  /*3c20*/  R2UR UR30, R0 ;  /* 0x00000000001e72ca */ /* 0x004fde00000e0000 */
.L_x_80:
[----:B------:R-:W-:Y:S02]  /*3c30*/  LEA R0, R10, UR17, 0x3 ;  /* 0x000000110a007c11 */ /* 0x000fe4000f8e18ff */
[----:B------:R-:W-:Y:S02]  /*3c40*/  SHF.L.U32 R5, R9, 0x1f, RZ ;  /* 0x0000001f09057819 */ /* 0x000fe400000006ff */
[----:B------:R-:W-:Y:S01]  /*3c50*/  PLOP3.LUT P0, PT, PT, PT, UP4, 0x80, 0x8 ;  /* 0x000000000008781c */ /* 0x000fe20003f0f048 */
[----:B------:R-:W-:Y:S01]  /*3c60*/  VIADD R3, R0, 0x150 ;  /* 0x0000015000037836 */ /* 0x000fe20000000000 */
[----:B-1----:R-:W1:Y:S02]  /*3c70*/  SYNCS.PHASECHK.TRANS64.TRYWAIT P1, [R0+URZ+0x140], R5 ;  /* 0x00014005000075a7 */ /* 0x002e6400080211ff */
[----:B-1-3--:R-:W-:Y:S09]  /*3c80*/  @!P1 BRA `(.L_x_74) ;  /* 0x0000004c00649947 */ /* 0x00aff20003800000 */
.L_x_167:
[----:B------:R-:W-:Y:S01]  /*3c90*/  LEA R4, R10, UR17, 0x4 ;  /* 0x000000110a047c11 */ /* 0x000fe2000f8e20ff */
[----:B------:R-:W-:Y:S01]  /*3ca0*/  @UP4 ULEA UR4, UR14, UR17, 0x3 ;  /* 0x000000110e044291 */ /* 0x000fe2000f8e18ff */
[----:B------:R-:W-:Y:S01]  /*3cb0*/  PLOP3.LUT P2, PT, PT, PT, PT, 0x80, 0x8 ;  /* 0x000000000008781c */ /* 0x000fe20003f4f070 */
[----:B------:R-:W-:Y:S01]  /*3cc0*/  ULEA UR23, UR22, UR17, 0x3 ;  /* 0x0000001116177291 */ /* 0x000fe2000f8e18ff */
[----:B------:R-:W-:Y:S02]  /*3cd0*/  PRMT R3, RZ, 0x654, R3 ;  /* 0x00000654ff037816 */ /* 0x000fe40000000003 */
[----:B-1----:R-:W1:Y:S01]  /*3ce0*/  LDS.128 R4, [R4+0x1d0] ;  /* 0x0001d00004047984 */ /* 0x002e620000000c00 */
[----:B------:R-:W-:Y:S02]  /*3cf0*/  @P0 SHF.L.U32 R2, R8, 0x1f, RZ ;  /* 0x0000001f08020819 */ /* 0x000fe400000006ff */
[----:B------:R-:W-:Y:S01]  /*3d00*/  SHF.L.U32 R0, R11, 0x1f, RZ ;  /* 0x0000001f0b007819 */ /* 0x000fe200000006ff */
[----:B------:R-:W-:Y:S01]  /*3d10*/  @!PT LDS RZ, [RZ] ;  /* 0x00000000fffff984 */ /* 0x000fe20000000800 */
[----:B------:R-:W-:Y:S01]  /*3d20*/  @!PT LDS RZ, [RZ] ;  /* 0x00000000fffff984 */ /* 0x000fe20000000800 */
[----:B------:R-:W-:Y:S01]  /*3d30*/  @!PT LDS RZ, [RZ] ;  /* 0x00000000fffff984 */ /* 0x000fe20000000800 */
[----:B------:R-:W-:Y:S01]  /*3d40*/  @!PT LDS RZ, [RZ] ;  /* 0x00000000fffff984 */ /* 0x000fe20000000800 */
[----:B------:R2:W-:Y:S06]  /*3d50*/  MEMBAR.ALL.CTA ;  /* 0x0000000000007992 */ /* 0x0005ec0000008000 */
[----:B--2---:R-:W2:Y:S02]  /*3d60*/  FENCE.VIEW.ASYNC.S ;  /* 0x00000000000073c6 */ /* 0x004ea40000000000 */
[----:B--2---:R2:W-:Y:S01]  /*3d70*/  SYNCS.ARRIVE.TRANS64.RED.A1T0 RZ, [R3+URZ], RZ ;  /* 0x000000ff03ff79a7 */ /* 0x0045e200081004ff */
[----:B------:R2:W3:Y:S01]  /*3d80*/  @P0 SYNCS.PHASECHK.TRANS64.TRYWAIT P2, [UR4], R2 ;  /* 0x00000002ff0005a7 */ /* 0x0004e20008041104 */
[----:B------:R-:W-:Y:S01]  /*3d90*/  ULEA.HI UR4, UR22, UR22, URZ, 0x1 ;  /* 0x0000001616047291 */ /* 0x000fe2000f8f08ff */
[----:B-1----:R-:W-:-:S03]  /*3da0*/  LOP3.LUT P1, RZ, R6, 0x1, RZ, 0xc0, !PT ;  /* 0x0000000106ff7812 */ /* 0x002fc6000782c0ff */
[----:B------:R-:W-:Y:S02]  /*3db0*/  USHF.L.U32 UR18, UR4, 0x6, URZ ;  /* 0x0000000604127899 */ /* 0x000fe400080006ff */
[----:B------:R-:W-:Y:S02]  /*3dc0*/  ULOP3.LUT UR4, UR4, 0xffe, URZ, 0xc0, !UPT ;  /* 0x00000ffe04047892 */ /* 0x000fe4000f8ec0ff */
[----:B------:R-:W-:Y:S02]  /*3dd0*/  ULOP3.LUT UR18, UR18, 0xffffff80, URZ, 0xc0, !UPT ;  /* 0xffffff8012127892 */ /* 0x000fe4000f8ec0ff */
[----:B------:R-:W-:Y:S02]  /*3de0*/  UIADD3 UR4, UPT, UPT, -UR4, UR22, URZ ;  /* 0x0000001604047290 */ /* 0x000fe4000fffe1ff */
[----:B------:R-:W-:Y:S01]  /*3df0*/  UIADD3 UR18, UPT, UPT, UR30, UR18, URZ ;  /* 0x000000121e127290 */ /* 0x000fe2000fffe0ff */
[----:B------:R-:W1:Y:S03]  /*3e00*/  SYNCS.PHASECHK.TRANS64.TRYWAIT P0, [UR23+0x180], R0 ;  /* 0x00018000ff0075a7 */ /* 0x000e660008001117 */
[----:B------:R-:W-:Y:S01]  /*3e10*/  ULEA UR18, UR4, UR18, 0x14 ;  /* 0x0000001204127291 */ /* 0x000fe2000f8ea0ff */
[----:B-123--:R-:W-:Y:S11]  /*3e20*/  @!P0 BRA `(.L_x_75) ;  /* 0x0000004c00108947 */ /* 0x00eff60003800000 */
.L_x_169:
[----:B------:R-:W-:Y:S01]  /*3e30*/  IADD3 R10, PT, PT, R10, 0x1, RZ ;  /* 0x000000010a0a7810 */ /* 0x000fe20007ffe0ff */
[----:B------:R-:W-:Y:S06]  /*3e40*/  BRA.U !UP4, `(.L_x_76) ;  /* 0x000000010c987547 */ /* 0x000fec000b800000 */
[----:B------:R-:W-:Y:S01]  /*3e50*/  UPLOP3.LUT UP2, UPT, UPT, UPT, UPT, 0x40, 0x4 ;  /* 0x000000000004789c */ /* 0x000fe20003f4e870 */
[----:B------:R-:W-:Y:S01]  /*3e60*/  UMOV UR16, UR29 ;  /* 0x0000001d00107c82 */ /* 0x000fe20008000000 */
[----:B------:R-:W-:Y:S01]  /*3e70*/  UMOV UR15, UR28 ;  /* 0x0000001c000f7c82 */ /* 0x000fe20008000000 */
[----:B------:R-:W-:-:S08]  /*3e80*/  UMOV UR6, UR14 ;  /* 0x0000000e00067c82 */ /* 0x000fd00008000000 */
.L_x_79:
[----:B------:R-:W-:Y:S02]  /*3e90*/  UIADD3 UR16, UPT, UPT, UR16, 0x1, URZ ;  /* 0x0000000110107890 */ /* 0x000fe4000fffe0ff */
[----:B--2---:R-:W-:Y:S02]  /*3ea0*/  ULEA UR5, UR6, UR17, 0x3 ;  /* 0x0000001106057291 */ /* 0x004fe4000f8e18ff */
[----:B------:R-:W-:Y:S01]  /*3eb0*/  UISETP.NE.AND UP3, UPT, UR16, URZ, UPT ;  /* 0x000000ff1000728c */ /* 0x000fe2000bf65270 */
[----:B---3--:R-:W-:Y:S10]  /*3ec0*/  @P2 BRA `(.L_x_77) ;  /* 0x00000000000c2947 */ /* 0x008ff40003800000 */
[----:B-1----:R-:W-:Y:S04]  /*3ed0*/  SHF.L.U32 R3, R8, 0x1f, RZ ;  /* 0x0000001f08037819 */ /* 0x002fe800000006ff */
[----:B------:R-:W1:Y:S02]  /*3ee0*/  SYNCS.PHASECHK.TRANS64.TRYWAIT P0, [UR5], R3 ;  /* 0x00000003ff0075a7 */ /* 0x000e640008001105 */
[----:B-1----:R-:W-:Y:S05]  /*3ef0*/  @!P0 BRA `(.L_x_78) ;  /* 0x0000004800f48947 */ /* 0x002fea0003800000 */
.L_x_77:
[----:B------:R-:W-:Y:S01]  /*3f00*/  UISETP.NE.AND UP0, UPT, UR15, 0x1, UPT ;  /* 0x000000010f00788c */ /* 0x000fe2000bf05270 */
[----:B------:R-:W-:Y:S01]  /*3f10*/  PLOP3.LUT P2, PT, PT, PT, PT, 0x80, 0x8 ;  /* 0x000000000008781c */ /* 0x000fe20003f4f070 */
[----:B------:R-:W-:Y:S02]  /*3f20*/  UIADD3 UR4, UPT, UPT, UR6, 0x1, URZ ;  /* 0x0000000106047890 */ /* 0x000fe4000fffe0ff */
[----:B------:R-:W-:Y:S02]  /*3f30*/  ULEA UR12, UR6, UR21, 0x9 ;  /* 0x00000015060c7291 */ /* 0x000fe4000f8e48ff */
[----:B------:R-:W-:Y:S01]  /*3f40*/  UISETP.NE.AND UP1, UPT, UR4, 0x11, UPT ;  /* 0x000000110400788c */ /* 0x000fe2000bf25270 */
[----:B------:R-:W-:Y:S01]  /*3f50*/  PLOP3.LUT P0, PT, PT, PT, UP0, 0x80, 0x8 ;  /* 0x000000000008781c */ /* 0x000fe20003f0f008 */
[----:B------:R-:W-:Y:S02]  /*3f60*/  UIADD3 UR10, UPT, UPT, UR12, 0x2, URZ ;  /* 0x000000020c0a7890 */ /* 0x000fe4000fffe0ff */
[----:B------:R-:W-:Y:S02]  /*3f70*/  USEL UR7, URZ, 0x1, UP1 ;  /* 0x00000001ff077887 */ /* 0x000fe40008800000 */
[----:B------:R-:W-:Y:S02]  /*3f80*/  USEL UR14, UR4, URZ, UP1 ;  /* 0x000000ff040e7287 */ /* 0x000fe40008800000 */
[----:B------:R-:W-:Y:S02]  /*3f90*/  UIADD3 UR15, UPT, UPT, UR15, -0x1, URZ ;  /* 0xffffffff0f0f7890 */ /* 0x000fe4000fffe0ff */
[----:B------:R-:W-:Y:S01]  /*3fa0*/  @UP0 ULEA UR4, UR14, UR17, 0x3 ;  /* 0x000000110e040291 */ /* 0x000fe2000f8e18ff */
[----:B------:R-:W-:Y:S01]  /*3fb0*/  LOP3.LUT R8, R8, UR7, RZ, 0x3c, !PT ;  /* 0x0000000708087c12 */ /* 0x000fe2000f8e3cff */
[----:B------:R-:W-:Y:S01]  /*3fc0*/  UIADD3 UR7, UPT, UPT, UR5, 0x88, URZ ;  /* 0x0000008805077890 */ /* 0x000fe2000fffe0ff */
[----:B------:R-:W-:Y:S02]  /*3fd0*/  UMOV UR13, 0x80004020 ;  /* 0x80004020000d7882 */ /* 0x000fe40000000000 */
[----:B-1----:R-:W-:Y:S01]  /*3fe0*/  @P0 SHF.L.U32 R0, R8, 0x1f, RZ ;  /* 0x0000001f08000819 */ /* 0x002fe200000006ff */
[----:B------:R-:W-:Y:S01]  /*3ff0*/  UMOV UR5, 0x80004020 ;  /* 0x8000402000057882 */ /* 0x000fe20000000000 */
[----:B------:R-:W-:Y:S01]  /*4000*/  UMOV UR11, 0x80004020 ;  /* 0x80004020000b7882 */ /* 0x000fe20000000000 */
[----:B------:R-:W-:Y:S01]  /*4010*/  UMOV UR9, 0x80004020 ;  /* 0x8000402000097882 */ /* 0x000fe20000000000 */
[----:B------:R2:W3:Y:S01]  /*4020*/  @P0 SYNCS.PHASECHK.TRANS64.TRYWAIT P2, [UR4], R0 ;  /* 0x00000000ff0005a7 */ /* 0x0004e20008041104 */
[----:B------:R-:W-:Y:S03]  /*4030*/  ULEA UR4, UR6, UR20, 0x8 ;  /* 0x0000001406047291 */ /* 0x000fe6000f8e40ff */
[----:B------:R-:W-:Y:S01]  /*4040*/  UMOV UR6, UR14 ;  /* 0x0000000e00067c82 */ /* 0x000fe20008000000 */
[----:B------:R-:W-:Y:S05]  /*4050*/  UIADD3 UR8, UPT, UPT, UR4, 0x2, URZ ;  /* 0x0000000204087890 */ /* 0x000fea000fffe0ff */
[----:B------:R2:W-:Y:S01]  /*4060*/  UTCQMMA gdesc[UR4], gdesc[UR12], tmem[UR18], tmem[UR26], idesc[UR27], UP2 ;  /* 0x00ff1a0c040075ea */ /* 0x0005e20009000312 */
[----:B------:R-:W-:Y:S03]  /*4070*/  UPLOP3.LUT UP2, UPT, UPT, UPT, UPT, 0x80, 0x8 ;  /* 0x000000000008789c */ /* 0x000fe60003f4f070 */
[----:B------:R2:W-:Y:S01]  /*4080*/  UTCQMMA gdesc[UR8], gdesc[UR10], tmem[UR18], tmem[UR24], idesc[UR25], UPT ;  /* 0x00ff180a080075ea */ /* 0x0005e2000b800312 */
[----:B------:R2:W-:Y:S01]  /*4090*/  UTCBAR.MULTICAST [UR7], URZ, UR19 ;  /* 0x000000ff070073e9 */ /* 0x0005e20008000813 */
[----:B------:R-:W-:Y:S06]  /*40a0*/  BRA.U UP3, `(.L_x_79) ;  /* 0xfffffffd03787547 */ /* 0x000fec000b83ffff */
.L_x_76:
[----:B--2---:R-:W-:Y:S01]  /*40b0*/  UIADD3 UR4, UPT, UPT, UR22, 0x1, URZ ;  /* 0x0000000116047890 */ /* 0x004fe2000fffe0ff */
[C---:B------:R-:W-:Y:S01]  /*40c0*/  ISETP.NE.AND P0, PT, R10.reuse, 0x2, PT ;  /* 0x000000020a00780c */ /* 0x040fe20003f05270 */
[----:B------:R-:W-:Y:S02]  /*40d0*/  UIADD3 UR5, UPT, UPT, UR23, 0x160, URZ ;  /* 0x0000016017057890 */ /* 0x000fe4000fffe0ff */
[----:B------:R-:W-:Y:S01]  /*40e0*/  UISETP.NE.AND UP0, UPT, UR4, 0x4, UPT ;  /* 0x000000040400788c */ /* 0x000fe2000bf05270 */
[----:B-1----:R-:W-:Y:S02]  /*40f0*/  SEL R0, RZ, 0x1, P0 ;  /* 0x00000001ff007807 */ /* 0x002fe40000000000 */
[----:B------:R-:W-:Y:S01]  /*4100*/  SEL R10, R10, RZ, P0 ;  /* 0x000000ff0a0a7207 */ /* 0x000fe20000000000 */
[----:B------:R-:W-:Y:S01]  /*4110*/  USEL UR6, URZ, 0x1, UP0 ;  /* 0x00000001ff067887 */ /* 0x000fe20008000000 */
[----:B------:R-:W-:Y:S01]  /*4120*/  LOP3.LUT R9, R9, R0, RZ, 0x3c, !PT ;  /* 0x0000000009097212 */ /* 0x000fe200078e3cff */
[----:B------:R-:W-:Y:S01]  /*4130*/  USEL UR22, UR4, URZ, UP0 ;  /* 0x000000ff04167287 */ /* 0x000fe20008000000 */
[----:B------:R1:W-:Y:S03]  /*4140*/  UTCBAR [UR5], URZ ;  /* 0x000000ff050073e9 */ /* 0x0003e600080000ff */
[----:B------:R-:W-:Y:S01]  /*4150*/  LOP3.LUT R11, R11, UR6, RZ, 0x3c, !PT ;  /* 0x000000060b0b7c12 */ /* 0x000fe2000f8e3cff */
[----:B------:R-:W-:Y:S07]  /*4160*/  @P1 BRA `(.L_x_80) ;  /* 0xfffffff800b01947 */ /* 0x000fee000383ffff */
[----:B------:R-:W2:Y:S01]  /*4170*/  S2UR UR8, SR_CgaCtaId ;  /* 0x00000000000879c3 */ /* 0x000ea20000008800 */
[----:B------:R-:W-:Y:S01]  /*4180*/  ELECT P0, URZ, PT ;  /* 0x0000000000ff782f */ /* 0x000fe20003800000 */
[----:B------:R-:W-:Y:S01]  /*4190*/  IMAD.MOV.U32 R0, RZ, RZ, 0x1 ;  /* 0x00000001ff007424 */ /* 0x000fe200078e00ff */
[----:B------:R-:W-:Y:S01]  /*41a0*/  UIADD3 UR17, UPT, UPT, UR17, 0x180, URZ ;  /* 0x0000018011117890 */ /* 0x000fe2000fffe0ff */
[----:B------:R-:W-:Y:S01]  /*41b0*/  SHF.L.U32 R3, R11, 0x1f, RZ ;  /* 0x0000001f0b037819 */ /* 0x000fe200000006ff */
[----:B------:R-:W-:-:S03]  /*41c0*/  UMOV UR4, 0x40 ;  /* 0x0000004000047882 */ /* 0x000fc60000000000 */
[----:B------:R-:W-:Y:S01]  /*41d0*/  UVIRTCOUNT.DEALLOC.SMPOOL 0x80 ;  /* 0x000000800000784c */ /* 0x000fe20000000000 */
[----:B--2---:R-:W-:Y:S02]  /*41e0*/  ULEA UR8, UR8, UR4, 0x18 ;  /* 0x0000000408087291 */ /* 0x004fe4000f8ec0ff */
[----:B------:R-:W-:-:S07]  /*41f0*/  ULEA UR4, UR22, UR17, 0x3 ;  /* 0x0000001116047291 */ /* 0x000fce000f8e18ff */
[----:B------:R2:W-:Y:S02]  /*4200*/  @P0 STS.U8 [UR8+0x1c], R0 ;  /* 0x00001c00ff000988 */ /* 0x0005e40008000008 */
[----:B------:R-:W4:Y:S02]  /*4210*/  SYNCS.PHASECHK.TRANS64.TRYWAIT P0, [UR4], R3 ;  /* 0x00000003ff0075a7 */ /* 0x000f240008001104 */
[----:B--2-4-:R-:W-:Y:S05]  /*4220*/  @!P0 BRA `(.L_x_81) ;  /* 0x0000004800408947 */ /* 0x014fea0003800000 */
.L_x_172:
[----:B------:R-:W-:-:S04]  /*4230*/  UIADD3 UR4, UPT, UPT, UR22, 0x1, URZ ;  /* 0x0000000116047890 */ /* 0x000fc8000fffe0ff */
[----:B------:R-:W-:-:S04]  /*4240*/  UISETP.NE.AND UP0, UPT, UR4, 0x4, UPT ;  /* 0x000000040400788c */ /* 0x000fc8000bf05270 */
[----:B------:R-:W-:Y:S02]  /*4250*/  USEL UR6, URZ, 0x1, UP0 ;  /* 0x00000001ff067887 */ /* 0x000fe40008000000 */
[----:B------:R-:W-:-:S04]  /*4260*/  USEL UR4, UR4, URZ, UP0 ;  /* 0x000000ff04047287 */ /* 0x000fc80008000000 */
[----:B-1----:R-:W-:Y:S01]  /*4270*/  ULEA UR5, UR4, UR17, 0x3 ;  /* 0x0000001104057291 */ /* 0x002fe2000f8e18ff */
[----:B------:R-:W-:-:S04]  /*4280*/  LOP3.LUT R2, R11, UR6, RZ, 0x3c, !PT ;  /* 0x000000060b027c12 */ /* 0x000fc8000f8e3cff */
[----:B--2---:R-:W-:-:S04]  /*4290*/  SHF.L.U32 R3, R2, 0x1f, RZ ;  /* 0x0000001f02037819 */ /* 0x004fc800000006ff */
[----:B------:R-:W1:Y:S02]  /*42a0*/  SYNCS.PHASECHK.TRANS64.TRYWAIT P0, [UR5], R3 ;  /* 0x00000003ff0075a7 */ /* 0x000e640008001105 */
[----:B-1----:R-:W-:Y:S05]  /*42b0*/  @!P0 BRA `(.L_x_82) ;  /* 0x0000004800348947 */ /* 0x002fea0003800000 */
.L_x_174:
        /* <DEDUP_REMOVED lines=9> */
.L_x_176:
[----:B------:R-:W-:-:S04]  /*4350*/  UIADD3 UR4, UPT, UPT, UR4, 0x1, URZ ;  /* 0x0000000104047890 */ /* 0x000fc8000fffe0ff */
[----:B------:R-:W-:-:S04]  /*4360*/  UISETP.NE.AND UP0, UPT, UR4, 0x4, UPT ;  /* 0x000000040400788c */ /* 0x000fc8000bf05270 */
[----:B------:R-:W-:Y:S02]  /*4370*/  USEL UR5, URZ, 0x1, UP0 ;  /* 0x00000001ff057887 */ /* 0x000fe40008000000 */
[----:B------:R-:W-:-:S04]  /*4380*/  USEL UR4, UR4, URZ, UP0 ;  /* 0x000000ff04047287 */ /* 0x000fc80008000000 */
[----:B------:R-:W-:Y:S01]  /*4390*/  ULEA UR4, UR4, UR17, 0x3 ;  /* 0x0000001104047291 */ /* 0x000fe2000f8e18ff */
[----:B-1----:R-:W-:-:S04]  /*43a0*/  LOP3.LUT R3, R2, UR5, RZ, 0x3c, !PT ;  /* 0x0000000502037c12 */ /* 0x002fc8000f8e3cff */
[----:B------:R-:W-:-:S04]  /*43b0*/  SHF.L.U32 R3, R3, 0x1f, RZ ;  /* 0x0000001f03037819 */ /* 0x000fc800000006ff */
[----:B------:R-:W1:Y:S02]  /*43c0*/  SYNCS.PHASECHK.TRANS64.TRYWAIT P0, [UR4], R3 ;  /* 0x00000003ff0075a7 */ /* 0x000e640008001104 */
[----:B-1----:R-:W-:Y:S05]  /*43d0*/  @!P0 BRA `(.L_x_84) ;  /* 0x00000048001c8947 */ /* 0x002fea0003800000 */
.L_x_178:
[----:B------:R-:W-:Y:S01]  /*43e0*/  NOP ;  /* 0x0000000000007918 */ /* 0x000fe20000000000 */
[----:B-1----:R-:W1:Y:S01]  /*43f0*/  LDS R0, [UR8+0x14] ;  /* 0x00001408ff007984 */ /* 0x002e620008000800 */
[----:B------:R-:W-:Y:S01]  /*4400*/  ULOP3.LUT UR4, UR30, 0xffff, URZ, 0xc0, !UPT ;  /* 0x0000ffff1e047892 */ /* 0x000fe2000f8ec0ff */
[----:B------:R-:W-:Y:S01]  /*4410*/  UMOV UR5, 0xffff ;  /* 0x0000ffff00057882 */ /* 0x000fe20000000000 */
[----:B------:R-:W-:Y:S02]  /*4420*/  UMOV UR6, 0x1 ;  /* 0x0000000100067882 */ /* 0x000fe40000000000 */
[----:B------:R-:W-:-:S04]  /*4430*/  USHF.R.U32.HI UR4, URZ, 0x5, UR4 ;  /* 0x00000005ff047899 */ /* 0x000fc80008011604 */
[----:B------:R-:W-:Y:S02]  /*4440*/  USHF.L.U32 UR5, UR5, UR4, URZ ;  /* 0x0000000405057299 */ /* 0x000fe400080006ff */
[----:B------:R-:W-:-:S04]  /*4450*/  USHF.L.U32 UR4, UR6, UR4, URZ ;  /* 0x0000000406047299 */ /* 0x000fc800080006ff */
[----:B-1----:R-:W-:-:S04]  /*4460*/  LOP3.LUT R0, R0, UR5, RZ, 0xc0, !PT ;  /* 0x0000000500007c12 */ /* 0x002fc8000f8ec0ff */
[----:B------:R-:W-:-:S13]  /*4470*/  ISETP.NE.AND P0, PT, R0, UR5, PT ;  /* 0x0000000500007c0c */ /* 0x000fda000bf05270 */
[----:B------:R-:W-:Y:S05]  /*4480*/  @P0 BRA `(.L_x_85) ;  /* 0x0000000000580947 */ /* 0x000fea0003800000 */
[----:B------:R-:W1:Y:S02]  /*4490*/  LDS R0, [UR8+0x18] ;  /* 0x00001808ff007984 */ /* 0x000e640008000800 */
[----:B-1----:R-:W-:-:S04]  /*44a0*/  LOP3.LUT R0, R0, UR4, RZ, 0xc0, !PT ;  /* 0x0000000400007c12 */ /* 0x002fc8000f8ec0ff */
[----:B------:R-:W-:-:S13]  /*44b0*/  ISETP.NE.AND P0, PT, R0, UR4, PT ;  /* 0x0000000400007c0c */ /* 0x000fda000bf05270 */
[----:B------:R-:W-:Y:S05]  /*44c0*/  @P0 BRA `(.L_x_86) ;  /* 0x00000000003c0947 */ /* 0x000fea0003800000 */
[----:B------:R-:W1:Y:S01]  /*44d0*/  S2R R2, SR_LANEID ;  /* 0x0000000000027919 */ /* 0x000e620000000000 */
[----:B------:R-:W-:Y:S01]  /*44e0*/  ULOP3.LUT UR5, URZ, UR5, URZ, 0x33, !UPT ;  /* 0x00000005ff057292 */ /* 0x000fe2000f8e33ff */
[----:B------:R-:W-:Y:S01]  /*44f0*/  LOP3.LUT R4, RZ, UR4, RZ, 0x33, !PT ;  /* 0x00000004ff047c12 */ /* 0x000fe2000f8e33ff */
[----:B------:R-:W-:Y:S02]  /*4500*/  VOTEU.ANY UR4, UPT, PT ;  /* 0x0000000000047886 */ /* 0x000fe400038e0100 */
[----:B------:R-:W-:Y:S01]  /*4510*/  UFLO.U32 UR4, UR4 ;  /* 0x00000004000472bd */ /* 0x000fe200080e0000 */
[----:B------:R-:W2:Y:S01]  /*4520*/  REDUX UR6, R4 ;  /* 0x00000000040673c4 */ /* 0x000ea20000000000 */
[----:B------:R-:W-:-:S06]  /*4530*/  IMAD.U32 R0, RZ, RZ, UR5 ;  /* 0x00000005ff007e24 */ /* 0x000fcc000f8e00ff */
[----:B------:R4:W-:Y:S01]  /*4540*/  UTCATOMSWS.AND URZ, UR5 ;  /* 0x0000000500ff79e3 */ /* 0x0009e20008000000 */
[----:B------:R-:W3:Y:S01]  /*4550*/  REDUX UR7, R0 ;  /* 0x00000000000773c4 */ /* 0x000ee20000000000 */
[----:B-1----:R-:W-:Y:S01]  /*4560*/  ISETP.EQ.U32.AND P0, PT, R2, UR4, PT ;  /* 0x0000000402007c0c */ /* 0x002fe2000bf02070 */
[----:B--2---:R-:W-:Y:S01]  /*4570*/  IMAD.U32 R2, RZ, RZ, UR6 ;  /* 0x00000006ff027e24 */ /* 0x004fe2000f8e00ff */
[----:B---3--:R-:W-:-:S11]  /*4580*/  MOV R3, UR7 ;  /* 0x0000000700037c02 */ /* 0x008fd60008000f00 */
[----:B------:R4:W-:Y:S04]  /*4590*/  @P0 ATOMS.AND RZ, [UR8+0x14], R3 ;  /* 0x00001403ffff098c */ /* 0x0009e8000a800008 */
[----:B------:R4:W-:Y:S01]  /*45a0*/  @P0 ATOMS.AND RZ, [UR8+0x18], R2 ;  /* 0x00001802ffff098c */ /* 0x0009e2000a800008 */
[----:B------:R-:W-:Y:S05]  /*45b0*/  BRA `(.L_x_87) ;  /* 0x0000000000147947 */ /* 0x000fea0003800000 */
.L_x_86:
[----:B------:R-:W-:Y:S02]  /*45c0*/  MOV R2, 0x45e0 ;  /* 0x000045e000027802 */ /* 0x000fe40000000f00 */
[----:B---3-5:R-:W-:Y:S05]  /*45d0*/  CALL.REL.NOINC `($__internal_0_$__cuda_sm10x_tcgen05_guardrail_trap_col_being_dealloced_not_returned_by_alloc) ;  /* 0x0000004800787944 */ /* 0x028fea0003c00000 */
[----:B------:R-:W-:Y:S05]  /*45e0*/  BRA `(.L_x_87) ;  /* 0x0000000000087947 */ /* 0x000fea0003800000 */
.L_x_85:
[----:B------:R-:W-:Y:S02]  /*45f0*/  MOV R2, 0x4610 ;  /* 0x0000461000027802 */ /* 0x000fe40000000f00 */
[----:B---3-5:R-:W-:Y:S05]  /*4600*/  CALL.REL.NOINC `($__internal_2_$__cuda_sm10x_tcgen05_guardrail_trap_unallocated_columns_being_dealloced) ;  /* 0x0000004800847944 */ /* 0x028fea0003c00000 */
.L_x_87:
[----:B------:R-:W-:Y:S01]  /*4610*/  NOP ;  /* 0x0000000000007918 */ /* 0x000fe20000000000 */
[----:B----4-:R-:W-:Y:S05]  /*4620*/  EXIT ;  /* 0x000000000000794d */ /* 0x010fea0003800000 */
.L_x_69:
[----:B------:R-:W-:-:S09]  /*4630*/  UISETP.NE.OR UP0, UPT, UR18, 0x3, !UP3 ;  /* 0x000000031200788c */ /* 0x000fd2000df05670 */
[----:B------:R-:W-:Y:S05]  /*4640*/  BRA.U UP0, `(.L_x_88) ;  /* 0x0000000d00ac7547 */ /* 0x000fea000b800000 */
[----:B------:R-:W2:Y:S01]  /*4650*/  LDCU.64 UR4, c[0x0][0x888] ;  /* 0x00011100ff0477ac */ /* 0x000ea20008000a00 */
[----:B------:R-:W3:Y:S01]  /*4660*/  S2UR UR10, SR_CgaCtaId ;  /* 0x00000000000a79c3 */ /* 0x000ee20000008800 */
[----:B------:R-:W-:Y:S02]  /*4670*/  HFMA2 R9, -RZ, RZ, 0, 0 ;  /* 0x00000000ff097431 */ /* 0x000fe400000001ff */
[----:B------:R-:W-:Y:S01]  /*4680*/  IMAD.MOV.U32 R11, RZ, RZ, 0x1 ;  /* 0x00000001ff0b7424 */ /* 0x000fe200078e00ff */
[----:B------:R-:W4:Y:S01]  /*4690*/  LDCU UR31, c[0x0][0x370] ;  /* 0x00006e00ff1f77ac */ /* 0x000f220008000800 */
[----:B------:R-:W-:Y:S01]  /*46a0*/  IMAD.MOV.U32 R10, RZ, RZ, RZ ;  /* 0x000000ffff0a7224 */ /* 0x000fe200078e00ff */
[----:B------:R-:W-:Y:S01]  /*46b0*/  MOV R3, 0x1000 ;  /* 0x0000100000037802 */ /* 0x000fe20000000f00 */
[----:B------:R-:W4:Y:S01]  /*46c0*/  LDCU.128 UR32, c[0x0][0xb10] ;  /* 0x00016200ff2077ac */ /* 0x000f220008000c00 */
[----:B------:R-:W1:Y:S01]  /*46d0*/  LDC.64 R12, c[0x0][0x348] ;  /* 0x0000d200ff0c7b82 */ /* 0x000e620000000a00 */
[----:B------:R-:W3:Y:S01]  /*46e0*/  LDCU UR27, c[0x0][0x374] ;  /* 0x00006e80ff1b77ac */ /* 0x000ee20008000800 */
[----:B------:R-:W3:Y:S01]  /*46f0*/  LDCU.64 UR28, c[0x0][0x890] ;  /* 0x00011200ff1c77ac */ /* 0x000ee20008000a00 */
[----:B------:R-:W3:Y:S01]  /*4700*/  LDCU UR15, c[0x0][0xb0c] ;  /* 0x00016180ff0f77ac */ /* 0x000ee20008000800 */
[----:B--2---:R-:W-:Y:S01]  /*4710*/  UISETP.NE.U32.AND UP0, UPT, UR4, URZ, UPT ;  /* 0x000000ff0400728c */ /* 0x004fe2000bf05070 */
[----:B------:R-:W2:Y:S01]  /*4720*/  LDCU UR43, c[0x0][0xb20] ;  /* 0x00016400ff2b77ac */ /* 0x000ea20008000800 */
[----:B------:R-:W2:Y:S01]  /*4730*/  LDCU UR4, c[0x0][0xb30] ;  /* 0x00016600ff0477ac */ /* 0x000ea20008000800 */
[----:B------:R-:W-:Y:S01]  /*4740*/  UMOV UR21, 0x400 ;  /* 0x0000040000157882 */ /* 0x000fe20000000000 */
[----:B----4-:R-:W-:-:S02]  /*4750*/  UIMAD.WIDE.U32 UR6, UR31, UR32, URZ ;  /* 0x000000201f0672a5 */ /* 0x010fc4000f8e00ff */
[----:B---3--:R-:W-:Y:S02]  /*4760*/  UIMAD.WIDE.U32 UR8, UR27, UR35, URZ ;  /* 0x000000231b0872a5 */ /* 0x008fe4000f8e00ff */
[----:B------:R-:W-:Y:S02]  /*4770*/  ULEA UR21, UR10, UR21, 0x18 ;  /* 0x000000150a157291 */ /* 0x000fe4000f8ec0ff */
[----:B------:R-:W-:Y:S02]  /*4780*/  UISETP.NE.U32.AND UP6, UPT, UR28, URZ, UPT ;  /* 0x000000ff1c00728c */ /* 0x000fe4000bfc5070 */
[----:B------:R-:W-:Y:S02]  /*4790*/  UIADD3 UR38, UPT, UPT, UR21, 0x118, URZ ;  /* 0x0000011815267890 */ /* 0x000fe4000fffe0ff */
[----:B------:R-:W-:Y:S02]  /*47a0*/  UIADD3 UR17, UPT, UPT, UR21, 0x110, URZ ;  /* 0x0000011015117890 */ /* 0x000fe4000fffe0ff */
[----:B------:R-:W-:-:S02]  /*47b0*/  UISETP.NE.AND.EX UP5, UPT, UR5, URZ, UPT, UP0 ;  /* 0x000000ff0500728c */ /* 0x000fc4000bfa5300 */
[----:B------:R-:W-:Y:S01]  /*47c0*/  UISETP.NE.AND UP0, UPT, UR42, 0x1, UPT ;  /* 0x000000012a00788c */ /* 0x000fe2000bf05270 */
[----:B------:R-:W-:Y:S01]  /*47d0*/  UMOV UR41, UR7 ;  /* 0x0000000700297c82 */ /* 0x000fe20008000000 */
[----:B------:R-:W-:Y:S01]  /*47e0*/  UMOV UR40, UR9 ;  /* 0x0000000900287c82 */ /* 0x000fe20008000000 */
[----:B------:R-:W-:Y:S02]  /*47f0*/  USEL UR37, URZ, 0x1, UP4 ;  /* 0x00000001ff257887 */ /* 0x000fe4000a000000 */
[----:B------:R-:W-:Y:S02]  /*4800*/  UISETP.NE.AND UP0, UPT, UR15, 0x1, UPT ;  /* 0x000000010f00788c */ /* 0x000fe4000bf05270 */
[----:B------:R-:W-:Y:S02]  /*4810*/  UPLOP3.LUT UP4, UPT, UPT, UPT, UPT, 0x40, 0x4 ;  /* 0x000000000004789c */ /* 0x000fe40003f8e870 */
[----:B------:R-:W-:Y:S01]  /*4820*/  UISETP.GE.AND UP2, UPT, UR42, 0x1, UPT ;  /* 0x000000012a00788c */ /* 0x000fe2000bf46270 */
[----:B------:R-:W3:Y:S01]  /*4830*/  LDCU.64 UR22, c[0x0][0xb28] ;  /* 0x00016500ff1677ac */ /* 0x000ee20008000a00 */
[----:B------:R-:W-:-:S02]  /*4840*/  UISETP.NE.AND.EX UP6, UPT, UR29, URZ, UPT, UP6 ;  /* 0x000000ff1d00728c */ /* 0x000fc4000bfc5360 */
[----:B------:R-:W-:Y:S02]  /*4850*/  UPRMT UR38, UR10, 0x654, UR38 ;  /* 0x000006540a267896 */ /* 0x000fe40008000026 */
[----:B------:R-:W-:Y:S02]  /*4860*/  UPRMT UR39, UR10, 0x654, UR17 ;  /* 0x000006540a277896 */ /* 0x000fe40008000011 */
[----:B------:R-:W-:Y:S02]  /*4870*/  USHF.R.U32.HI UR41, URZ, UR33, UR41 ;  /* 0x00000021ff297299 */ /* 0x000fe40008011629 */
[----:B--2---:R-:W-:Y:S02]  /*4880*/  USHF.R.U32.HI UR40, URZ, UR43, UR40 ;  /* 0x0000002bff287299 */ /* 0x004fe40008011628 */
[----:B------:R-:W-:Y:S02]  /*4890*/  UISETP.NE.AND UP0, UPT, UR34, 0x1, UPT ;  /* 0x000000012200788c */ /* 0x000fe4000bf05270 */
[----:B-1----:R-:W-:-:S11]  /*48a0*/  UISETP.NE.AND UP3, UPT, UR4, 0x1, UPT ;  /* 0x000000010400788c */ /* 0x002fd6000bf65270 */
.L_x_97:
[C---:B------:R-:W-:Y:S02]  /*48b0*/  LEA R8, R10.reuse, UR21, 0x3 ;  /* 0x000000150a087c11 */ /* 0x040fe4000f8e18ff */
[----:B------:R-:W-:Y:S02]  /*48c0*/  SHF.L.U32 R5, R9, 0x1f, RZ ;  /* 0x0000001f09057819 */ /* 0x000fe400000006ff */
[----:B------:R-:W-:Y:S02]  /*48d0*/  LEA R6, R10, UR21, 0x4 ;  /* 0x000000150a067c11 */ /* 0x000fe4000f8e20ff */
[----:B-1----:R-:W1:Y:S02]  /*48e0*/  SYNCS.PHASECHK.TRANS64.TRYWAIT P0, [R8+URZ+0x140], R5 ;  /* 0x00014005080075a7 */ /* 0x002e6400080011ff */
[----:B-1----:R-:W-:Y:S05]  /*48f0*/  @!P0 BRA `(.L_x_89) ;  /* 0x0000004000ec8947 */ /* 0x002fea0003800000 */
.L_x_179:
[----:B-1----:R-:W1:Y:S01]  /*4900*/  LDS.128 R4, [R6+0x1d0] ;  /* 0x0001d00006047984 */ /* 0x002e620000000c00 */
[----:B------:R-:W-:Y:S01]  /*4910*/  UISETP.GE.AND UP0, UPT, UR42, 0x1, UPT ;  /* 0x000000012a00788c */ /* 0x000fe2000bf06270 */
[----:B------:R-:W-:Y:S01]  /*4920*/  @!PT LDS RZ, [RZ] ;  /* 0x00000000fffff984 */ /* 0x000fe20000000800 */
[----:B------:R-:W-:Y:S01]  /*4930*/  @!PT LDS RZ, [RZ] ;  /* 0x00000000fffff984 */ /* 0x000fe20000000800 */
[----:B------:R-:W-:Y:S01]  /*4940*/  @!PT LDS RZ, [RZ] ;  /* 0x00000000fffff984 */ /* 0x000fe20000000800 */
[----:B------:R-:W-:Y:S01]  /*4950*/  @!PT LDS RZ, [RZ] ;  /* 0x00000000fffff984 */ /* 0x000fe20000000800 */
[----:B------:R2:W-:Y:S06]  /*4960*/  MEMBAR.ALL.CTA ;  /* 0x0000000000007992 */ /* 0x0005ec0000008000 */
[----:B--2---:R-:W2:Y:S01]  /*4970*/  FENCE.VIEW.ASYNC.S ;  /* 0x00000000000073c6 */ /* 0x004ea20000000000 */
[----:B-1----:R-:W-:Y:S11]  /*4980*/  LOP3.LUT P0, RZ, R6, 0x1, RZ, 0xc0, !PT ;  /* 0x0000000106ff7812 */ /* 0x002ff6000780c0ff */
[----:B------:R-:W-:Y:S02]  /*4990*/  @!UPT UIADD3 URZ, UPT, UPT, URZ, URZ, URZ ;  /* 0x000000fffffff290 */ /* 0x000fe4000fffe0ff */
[----:B--2---:R-:W-:Y:S01]  /*49a0*/  VOTEU.ANY UP2, P0 ;  /* 0x0000000000ff7886 */ /* 0x004fe20000040100 */
[----:B------:R-:W-:Y:S11]  /*49b0*/  PLOP3.LUT P0, PT, PT, PT, UP2, 0x80, 0x8 ;  /* 0x000000000008781c */ /* 0x000ff60003f0f028 */
[----:B------:R-:W-:Y:S02]  /*49c0*/  @!UPT UIADD3 URZ, UPT, UPT, URZ, URZ, URZ ;  /* 0x000000fffffff290 */ /* 0x000fe4000fffe0ff */
[----:B------:R-:W-:Y:S02]  /*49d0*/  @P0 SHF.R.U32.HI R0, RZ, 0x10, R5 ;  /* 0x00000010ff000819 */ /* 0x000fe40000011605 */
[----:B------:R-:W-:Y:S02]  /*49e0*/  @P0 MOV R2, R4 ;  /* 0x0000000400020202 */ /* 0x000fe40000000f00 */
[----:B------:R-:W-:Y:S01]  /*49f0*/  @P0 R2UR UR4, R0 ;  /* 0x00000000000402ca */ /* 0x000fe200000e0000 */
[----:B------:R-:W-:Y:S01]  /*4a00*/  VIADD R0, R8, 0x150 ;  /* 0x0000015008007836 */ /* 0x000fe20000000000 */
[----:B------:R-:W-:Y:S02]  /*4a10*/  @P0 LOP3.LUT R4, R5, 0xffff, RZ, 0xc0, !PT ;  /* 0x0000ffff05040812 */ /* 0x000fe400078ec0ff */
[----:B------:R-:W-:Y:S02]  /*4a20*/  @P0 R2UR UR6, R2 ;  /* 0x00000000020602ca */ /* 0x000fe400000e0000 */
[----:B------:R-:W-:Y:S02]  /*4a30*/  PRMT R0, RZ, 0x654, R0 ;  /* 0x00000654ff007816 */ /* 0x000fe40000000000 */
[----:B------:R-:W-:Y:S02]  /*4a40*/  @P0 R2UR UR5, R4 ;  /* 0x00000000040502ca */ /* 0x000fe400000e0000 */
[----:B------:R1:W-:Y:S03]  /*4a50*/  SYNCS.ARRIVE.TRANS64.RED.A1T0 RZ, [R0+URZ], RZ ;  /* 0x000000ff00ff79a7 */ /* 0x0003e600081004ff */
[----:B------:R-:W-:Y:S04]  /*4a60*/  @UP2 UMOV UR26, UR4 ;  /* 0x00000004001a2c82 */ /* 0x000fe80008000000 */
[----:B------:R-:W-:Y:S04]  /*4a70*/  @UP2 UMOV UR14, UR6 ;  /* 0x00000006000e2c82 */ /* 0x000fe80008000000 */
[----:B------:R-:W-:Y:S01]  /*4a80*/  @UP2 UMOV UR13, UR5 ;  /* 0x00000005000d2c82 */ /* 0x000fe20008000000 */
[----:B------:R-:W-:Y:S05]  /*4a90*/  BRA.U !UP0, `(.L_x_90) ;  /* 0x0000000108c07547 */ /* 0x000fea000b800000 */
[----:B------:R-:W-:Y:S02]  /*4aa0*/  UIMAD.WIDE.U32 UR8, UR13, UR35, URZ ;  /* 0x000000230d0872a5 */ /* 0x000fe4000f8e00ff */
[----:B------:R-:W-:Y:S02]  /*4ab0*/  UP2UR UR12, UPR, URZ, 0x4 ;  /* 0x00000004ff0c7883 */ /* 0x000fe40008000000 */
[----:B------:R-:W-:Y:S02]  /*4ac0*/  UISETP.NE.AND UP2, UPT, UR34, 0x1, UPT ;  /* 0x000000012200788c */ /* 0x000fe4000bf45270 */
[----:B------:R-:W-:Y:S02]  /*4ad0*/  UIMAD.WIDE.U32 UR10, UR14, UR32, URZ ;  /* 0x000000200e0a72a5 */ /* 0x000fe4000f8e00ff */
[----:B------:R-:W-:Y:S02]  /*4ae0*/  USEL UR4, UR27, UR40, !UP2 ;  /* 0x000000281b047287 */ /* 0x000fe4000d000000 */
[----:B------:R-:W-:Y:S02]  /*4af0*/  UISETP.NE.AND UP0, UPT, UR15, 0x1, UPT ;  /* 0x000000010f00788c */ /* 0x000fe4000bf05270 */
[----:B------:R-:W-:Y:S02]  /*4b00*/  UP2UR UR16, UPR, URZ, 0x2 ;  /* 0x00000002ff107883 */ /* 0x000fe40008000000 */
[----:B------:R-:W-:Y:S02]  /*4b10*/  UISETP.NE.AND UP1, UPT, UR42, 0x1, UPT ;  /* 0x000000012a00788c */ /* 0x000fe4000bf25270 */
[----:B---3--:R-:W-:Y:S02]  /*4b20*/  UIMAD.WIDE.U32 UR18, UR4, UR22, URZ ;  /* 0x00000016041272a5 */ /* 0x008fe4000f8e00ff */
[----:B------:R-:W-:Y:S01]  /*4b30*/  USEL UR7, UR31, UR41, !UP0 ;  /* 0x000000291f077287 */ /* 0x000fe2000c000000 */
[----:B------:R-:W-:Y:S02]  /*4b40*/  UMOV UR5, UR9 ;  /* 0x0000000900057c82 */ /* 0x000fe40008000000 */
[----:B------:R-:W-:Y:S02]  /*4b50*/  USHF.R.U32.HI UR6, URZ, UR43, UR5 ;  /* 0x0000002bff067299 */ /* 0x000fe40008011605 */
[----:B------:R-:W-:Y:S02]  /*4b60*/  UIMAD.WIDE.U32 UR24, UR7, UR22, URZ ;  /* 0x00000016071872a5 */ /* 0x000fe4000f8e00ff */
[----:B------:R-:W-:Y:S02]  /*4b70*/  USEL UR6, UR13, UR6, !UP2 ;  /* 0x000000060d067287 */ /* 0x000fe4000d000000 */
[----:B------:R-:W-:Y:S01]  /*4b80*/  UISETP.NE.AND UP2, UPT, UR12, URZ, UPT ;  /* 0x000000ff0c00728c */ /* 0x000fe2000bf45270 */
[----:B------:R-:W-:Y:S01]  /*4b90*/  UMOV UR5, UR11 ;  /* 0x0000000b00057c82 */ /* 0x000fe20008000000 */
[----:B------:R-:W-:Y:S02]  /*4ba0*/  UIMAD.WIDE.U32 UR10, UR6, UR22, URZ ;  /* 0x00000016060a72a5 */ /* 0x000fe4000f8e00ff */
[----:B------:R-:W-:Y:S03]  /*4bb0*/  USHF.R.U32.HI UR8, URZ, UR33, UR5 ;  /* 0x00000021ff087299 */ /* 0x000fe60008011605 */
[----:B------:R-:W-:Y:S02]  /*4bc0*/  UMOV UR5, UR19 ;  /* 0x0000001300057c82 */ /* 0x000fe40008000000 */
[----:B------:R-:W-:Y:S03]  /*4bd0*/  @UP1 USHF.R.U32.HI UR4, URZ, UR23, UR5 ;  /* 0x00000017ff041299 */ /* 0x000fe60008011605 */
[----:B------:R-:W-:Y:S01]  /*4be0*/  UMOV UR5, UR25 ;  /* 0x0000001900057c82 */ /* 0x000fe20008000000 */
[----:B------:R-:W-:Y:S02]  /*4bf0*/  UIMAD UR4, UR42, UR4, URZ ;  /* 0x000000042a0472a4 */ /* 0x000fe4000f8e02ff */
[----:B------:R-:W-:Y:S02]  /*4c00*/  @UP1 USHF.R.U32.HI UR7, URZ, UR23, UR5 ;  /* 0x00000017ff071299 */ /* 0x000fe40008011605 */
[----:B------:R-:W-:Y:S02]  /*4c10*/  USEL UR5, UR14, UR8, !UP0 ;  /* 0x000000080e057287 */ /* 0x000fe4000c000000 */
[----:B------:R-:W-:Y:S02]  /*4c20*/  UIMAD UR8, UR42, UR7, URZ ;  /* 0x000000072a0872a4 */ /* 0x000fe4000f8e02ff */
[----:B------:R-:W-:Y:S03]  /*4c30*/  UISETP.GE.AND UP0, UPT, UR6, UR4, UPT ;  /* 0x000000040600728c */ /* 0x000fe6000bf06270 */
[----:B------:R-:W-:Y:S01]  /*4c40*/  UMOV UR4, UR11 ;  /* 0x0000000b00047c82 */ /* 0x000fe20008000000 */
[----:B------:R-:W-:Y:S02]  /*4c50*/  UISETP.GE.OR UP0, UPT, UR5, UR8, UP0 ;  /* 0x000000080500728c */ /* 0x000fe40008706670 */
[----:B------:R-:W-:Y:S02]  /*4c60*/  USHF.R.U32.HI UR4, URZ, UR23, UR4 ;  /* 0x00000017ff047299 */ /* 0x000fe40008011604 */
[----:B------:R-:W-:Y:S02]  /*4c70*/  UIMAD.WIDE.U32 UR8, UR5, UR22, URZ ;  /* 0x00000016050872a5 */ /* 0x000fe4000f8e00ff */
[----:B------:R-:W-:Y:S04]  /*4c80*/  USEL UR10, UR6, UR4, !UP1 ;  /* 0x00000004060a7287 */ /* 0x000fe8000c800000 */
[----:B------:R-:W-:Y:S01]  /*4c90*/  UIADD3 UR11, UPT, UPT, -UR10, URZ, URZ ;  /* 0x000000ff0a0b7290 */ /* 0x000fe2000fffe1ff */
[----:B------:R-:W-:Y:S02]  /*4ca0*/  @!UP0 UMOV UR4, UR9 ;  /* 0x0000000900048c82 */ /* 0x000fe40008000000 */
[----:B------:R-:W-:Y:S02]  /*4cb0*/  @!UP0 USHF.R.U32.HI UR4, URZ, UR23, UR4 ;  /* 0x00000017ff048299 */ /* 0x000fe40008011604 */
[----:B------:R-:W-:Y:S02]  /*4cc0*/  UIMAD UR8, UR42, UR11, UR6 ;  /* 0x0000000b2a0872a4 */ /* 0x000fe4000f8e0206 */
[----:B------:R-:W-:Y:S02]  /*4cd0*/  @!UP0 USEL UR4, UR5, UR4, !UP1 ;  /* 0x0000000405048287 */ /* 0x000fe4000c800000 */
[----:B------:R-:W-:Y:S02]  /*4ce0*/  UISETP.NE.AND UP1, UPT, UR16, URZ, UPT ;  /* 0x000000ff1000728c */ /* 0x000fe4000bf25270 */
[----:B------:R-:W-:Y:S02]  /*4cf0*/  @!UP0 UIMAD UR8, UR7, UR8, UR4 ;  /* 0x00000008070882a4 */ /* 0x000fe4000f8e0204 */
[----:B------:R-:W-:Y:S02]  /*4d00*/  @!UP0 UIADD3 UR9, UPT, UPT, UR10, -UR4, URZ ;  /* 0x800000040a098290 */ /* 0x000fe4000fffe0ff */
[----:B------:R-:W-:Y:S02]  /*4d10*/  UIADD3 UR4, UPT, UPT, -UR5, URZ, URZ ;  /* 0x000000ff05047290 */ /* 0x000fe4000fffe1ff */
[----:B------:R-:W-:Y:S02]  /*4d20*/  UIADD3 UR7, UPT, UPT, -UR6, URZ, URZ ;  /* 0x000000ff06077290 */ /* 0x000fe4000fffe1ff */
[----:B------:R-:W-:Y:S02]  /*4d30*/  @!UP0 UIMAD UR6, UR9, UR42, UR5 ;  /* 0x0000002a090682a4 */ /* 0x000fe4000f8e0205 */
[----:B------:R-:W-:Y:S02]  /*4d40*/  UIMAD UR14, UR15, UR4, UR14 ;  /* 0x000000040f0e72a4 */ /* 0x000fe4000f8e020e */
[----:B------:R-:W-:Y:S01]  /*4d50*/  UIMAD UR13, UR34, UR7, UR13 ;  /* 0x00000007220d72a4 */ /* 0x000fe2000f8e020d */
[----:B------:R-:W-:Y:S02]  /*4d60*/  @!UP0 UMOV UR5, UR8 ;  /* 0x0000000800058c82 */ /* 0x000fe40008000000 */
[----:B------:R-:W-:Y:S02]  /*4d70*/  UIMAD UR14, UR5, UR15, UR14 ;  /* 0x0000000f050e72a4 */ /* 0x000fe4000f8e020e */
[----:B------:R-:W-:Y:S11]  /*4d80*/  UIMAD UR13, UR6, UR34, UR13 ;  /* 0x00000022060d72a4 */ /* 0x000ff6000f8e020d */
[----:B------:R-:W-:Y:S01]  /*4d90*/  @!UPT UIADD3 URZ, UPT, UPT, URZ, URZ, URZ ;  /* 0x000000fffffff290 */ /* 0x000fe2000fffe0ff */
.L_x_90:
[----:B------:R-:W2:Y:S01]  /*4da0*/  @!UP3 LDCU.128 UR8, c[0x0][0xb10] ;  /* 0x00016200ff08b7ac */ /* 0x000ea20008000c00 */
[----:B------:R-:W-:Y:S02]  /*4db0*/  ISETP.NE.U32.AND P0, PT, RZ, UR28, PT ;  /* 0x0000001cff007c0c */ /* 0x000fe4000bf05070 */
[----:B------:R-:W-:Y:S02]  /*4dc0*/  SHF.L.U32 R4, R11, 0x1f, RZ ;  /* 0x0000001f0b047819 */ /* 0x000fe400000006ff */
[----:B------:R-:W-:Y:S01]  /*4dd0*/  ISETP.NE.AND.EX P0, PT, RZ, UR29, PT, P0 ;  /* 0x0000001dff007c0c */ /* 0x000fe2000bf05300 */
[----:B------:R-:W4:Y:S01]  /*4de0*/  @!UP3 LDCU UR5, c[0x0][0xb0c] ;  /* 0x00016180ff05b7ac */ /* 0x000f220008000800 */
[----:B------:R-:W-:Y:S02]  /*4df0*/  USHF.L.U32 UR19, UR20, 0x6, URZ ;  /* 0x0000000614137899 */ /* 0x000fe400080006ff */
[----:B------:R-:W-:Y:S02]  /*4e00*/  USHF.L.U32 UR18, UR30, 0x7, URZ ;  /* 0x000000071e127899 */ /* 0x000fe400080006ff */
[----:B--2---:R-:W-:Y:S07]  /*4e10*/  UIMAD.WIDE.U32 UR6, UR14, UR8, URZ ;  /* 0x000000080e0672a5 */ /* 0x004fee000f8e00ff */
[----:B------:R-:W-:Y:S01]  /*4e20*/  @!UP3 UMOV UR4, UR7 ;  /* 0x000000070004bc82 */ /* 0x000fe20008000000 */
[----:B----4-:R-:W-:Y:S02]  /*4e30*/  @!UP3 UISETP.NE.AND UP0, UPT, UR5, 0x1, UPT ;  /* 0x000000010500b88c */ /* 0x010fe4000bf05270 */
[----:B------:R-:W-:Y:S02]  /*4e40*/  @!UP3 USHF.R.U32.HI UR4, URZ, UR9, UR4 ;  /* 0x00000009ff04b299 */ /* 0x000fe40008011604 */
[----:B------:R-:W-:Y:S02]  /*4e50*/  UIMAD.WIDE.U32 UR6, UR13, UR11, URZ ;  /* 0x0000000b0d0672a5 */ /* 0x000fe4000f8e00ff */
[----:B------:R-:W-:Y:S02]  /*4e60*/  @!UP3 USEL UR8, UR14, UR4, !UP0 ;  /* 0x000000040e08b287 */ /* 0x000fe4000c000000 */
[----:B------:R-:W-:Y:S03]  /*4e70*/  @!UP3 UISETP.NE.AND UP0, UPT, UR10, 0x1, UPT ;  /* 0x000000010a00b88c */ /* 0x000fe6000bf05270 */
[----:B------:R-:W-:Y:S02]  /*4e80*/  @!UP3 UMOV UR6, UR7 ;  /* 0x000000070006bc82 */ /* 0x000fe40008000000 */
[----:B------:R-:W2:Y:S02]  /*4e90*/  @!UP3 LDCU UR4, c[0x0][0xb20] ;  /* 0x00016400ff04b7ac */ /* 0x000ea40008000800 */
[----:B--2---:R-:W-:Y:S04]  /*4ea0*/  @!UP3 USHF.R.U32.HI UR6, URZ, UR4, UR6 ;  /* 0x00000004ff06b299 */ /* 0x004fe80008011606 */
[----:B------:R-:W-:Y:S04]  /*4eb0*/  @!UP3 USEL UR6, UR13, UR6, !UP0 ;  /* 0x000000060d06b287 */ /* 0x000fe8000c000000 */
[----:B------:R-:W-:Y:S02]  /*4ec0*/  @!UP3 UIADD3 UR4, UPT, UPT, -UR8, UR6, URZ ;  /* 0x000000060804b290 */ /* 0x000fe4000fffe1ff */
[----:B------:R-:W-:Y:S02]  /*4ed0*/  @!UP3 UIADD3 UR6, UPT, UPT, UR8, -UR6, URZ ;  /* 0x800000060806b290 */ /* 0x000fe4000fffe0ff */
[----:B------:R-:W-:Y:S02]  /*4ee0*/  @!UP3 UIMAD UR14, UR4, UR5, UR14 ;  /* 0x00000005040eb2a4 */ /* 0x000fe4000f8e020e */
[----:B------:R-:W-:Y:S01]  /*4ef0*/  @!UP3 UIMAD UR13, UR6, UR10, UR13 ;  /* 0x0000000a060db2a4 */ /* 0x000fe2000f8e020d */
[----:B------:R-:W-:Y:S11]  /*4f00*/  BRA.U UP4, `(.L_x_91) ;  /* 0x0000000104107547 */ /* 0x000ff6000b800000 */
[----:B-1----:R-:W-:Y:S04]  /*4f10*/  MOV R0, UR37 ;  /* 0x0000002500007c02 */ /* 0x002fe80008000f00 */
[----:B------:R-:W-:Y:S04]  /*4f20*/  SHF.L.U32 R5, R0, 0x1f, RZ ;  /* 0x0000001f00057819 */ /* 0x000fe800000006ff */
[----:B------:R-:W1:Y:S02]  /*4f30*/  SYNCS.PHASECHK.TRANS64.TRYWAIT P1, [UR21+0x138], R5 ;  /* 0x00013805ff0075a7 */ /* 0x000e640008021115 */
[----:B-1----:R-:W-:Y:S05]  /*4f40*/  @!P1 BRA `(.L_x_92) ;  /* 0x0000003c006c9947 */ /* 0x002fea0003800000 */
.L_x_91:
[----:B------:R-:W-:Y:S05]  /*4f50*/  BRA.U !UP6, `(.L_x_93) ;  /* 0x000000010e387547 */ /* 0x000fea000b800000 */
[----:B------:R-:W-:Y:S01]  /*4f60*/  UPLOP3.LUT UP1, UPT, UPT, UPT, UP5, 0x80, 0x8 ;  /* 0x000000000008789c */ /* 0x000fe20003f2f050 */
[----:B-1----:R-:W-:Y:S01]  /*4f70*/  HFMA2 R0, -RZ, RZ, 0, 5.9604644775390625e-08 ;  /* 0x00000001ff007431 */ /* 0x002fe200000001ff */
[----:B------:R-:W1:Y:S01]  /*4f80*/  LDCU.64 UR8, c[0x0][0x358] ;  /* 0x00006b00ff0877ac */ /* 0x000e620008000a00 */
[----:B------:R-:W-:Y:S03]  /*4f90*/  IMAD.MOV.U32 R84, RZ, RZ, 0x1 ;  /* 0x00000001ff547424 */ /* 0x000fe600078e00ff */
[----:B------:R-:W-:Y:S05]  /*4fa0*/  PLOP3.LUT P1, PT, PT, PT, UP1, 0x80, 0x8 ;  /* 0x000000000008781c */ /* 0x000fea0003f2f018 */
[----:B------:R-:W2:Y:S01]  /*4fb0*/  @UP1 LDCU.64 UR4, c[0x0][0x888] ;  /* 0x00011100ff0417ac */ /* 0x000ea20008000a00 */
[----:B------:R-:W-:Y:S07]  /*4fc0*/  @UP1 UIMAD UR6, UR36, UR28, URZ ;  /* 0x0000001c240612a4 */ /* 0x000fee000f8e02ff */
[----:B------:R-:W-:Y:S01]  /*4fd0*/  @!P1 PRMT R84, R0, 0x7610, R84 ;  /* 0x0000761000549816 */ /* 0x000fe20000000054 */
[----:B--2---:R-:W-:Y:S06]  /*4fe0*/  @UP1 UIMAD.WIDE UR4, UR6, 0x4, UR4 ;  /* 0x00000004060418a5 */ /* 0x004fec000f8e0204 */
[----:B------:R-:W-:Y:S01]  /*4ff0*/  IMAD.U32 R6, RZ, RZ, UR4 ;  /* 0x00000004ff067e24 */ /* 0x000fe2000f8e00ff */
[----:B------:R-:W-:Y:S04]  /*5000*/  MOV R7, UR5 ;  /* 0x0000000500077c02 */ /* 0x000fe80008000f00 */
[----:B------:R-:W2:Y:S01]  /*5010*/  @!UP1 LDCU UR4, c[0x0][0x880] ;  /* 0x00011000ff0497ac */ /* 0x000ea20008000800 */
[----:B-1---5:R4:W5:Y:S02]  /*5020*/  @P1 LDG.E R41, desc[UR8][R6.64] ;  /* 0x0000000806291981 */ /* 0x022964000c1e1900 */
[----:B--2-4-:R-:W-:Y:S07]  /*5030*/  @!P1 IMAD.U32 R41, RZ, RZ, UR4 ;  /* 0x00000004ff299e24 */ /* 0x014fee000f8e00ff */
.L_x_93:
[----:B-----5:R-:W-:Y:S01]  /*5040*/  @!P0 FSETP.EQ.AND P2, PT, R41, RZ, PT ;  /* 0x000000ff2900820b */ /* 0x020fe20003f42000 */
[----:B------:R-:W-:Y:S01]  /*5050*/  @!UPT UIADD3 URZ, UPT, UPT, URZ, URZ, URZ ;  /* 0x000000fffffff290 */ /* 0x000fe2000fffe0ff */
[----:B------:R-:W-:Y:S11]  /*5060*/  @!P0 BRA `(.L_x_94) ;  /* 0x0000000000148947 */ /* 0x000ff60003800000 */
[----:B------:R-:W-:Y:S02]  /*5070*/  LOP3.LUT P0, RZ, R84, 0xff, RZ, 0xc0, !PT ;  /* 0x000000ff54ff7812 */ /* 0x000fe4000780c0ff */
[----:B------:R-:W-:Y:S04]  /*5080*/  PLOP3.LUT P2, PT, PT, PT, UP1, 0x80, 0x8 ;  /* 0x000000000008781c */ /* 0x000fe80003f4f018 */
[----:B------:R-:W-:Y:S07]  /*5090*/  PLOP3.LUT P2, PT, P2, PT, PT, 0x8, 0x80 ;  /* 0x000000000080781c */ /* 0x000fee000174e170 */
[----:B------:R-:W-:Y:S11]  /*50a0*/  @P0 FSETP.EQ.AND P2, PT, R41, RZ, PT ;  /* 0x000000ff2900020b */ /* 0x000ff60003f42000 */
[----:B------:R-:W-:Y:S02]  /*50b0*/  @!UPT UIADD3 URZ, UPT, UPT, URZ, URZ, URZ ;  /* 0x000000fffffff290 */ /* 0x000fe4000fffe0ff */
.L_x_94:
[----:B------:R-:W2:Y:S01]  /*50c0*/  SYNCS.PHASECHK.TRANS64.TRYWAIT P0, [UR21+0x120], R4 ;  /* 0x00012004ff0075a7 */ /* 0x000ea20008001115 */
[----:B------:R-:W-:Y:S04]  /*50d0*/  ELECT P1, URZ, PT ;  /* 0x0000000000ff782f */ /* 0x000fe80003820000 */
[----:B------:R-:W-:Y:S01]  /*50e0*/  PLOP3.LUT P1, PT, P2, P1, PT, 0xf2, 0x2f ;  /* 0x00000000002f781c */ /* 0x000fe20001723e72 */
[----:B------:R-:W-:Y:S01]  /*50f0*/  @!UPT UIADD3 URZ, UPT, UPT, URZ, URZ, URZ ;  /* 0x000000fffffff290 */ /* 0x000fe2000fffe0ff */
[----:B--2---:R-:W-:Y:S11]  /*5100*/  @!P0 BRA `(.L_x_95) ;  /* 0x0000003c00148947 */ /* 0x004ff60003800000 */
.L_x_182:
[----:B------:R-:W-:Y:S01]  /*5110*/  @!P1 IADD3 R2, P0, PT, R12, 0x580, RZ ;  /* 0x000005800c029810 */ /* 0x000fe20007f1e0ff */
[----:B------:R-:W-:Y:S01]  /*5120*/  VOTEU.ALL UP0, P1 ;  /* 0x0000000000ff7886 */ /* 0x000fe20000800000 */
[----:B------:R-:W-:Y:S01]  /*5130*/  UMOV UR6, 0x0 ;  /* 0x0000000000067882 */ /* 0x000fe20000000000 */
[----:B------:R-:W-:Y:S01]  /*5140*/  UMOV UR7, 0x10000000 ;  /* 0x1000000000077882 */ /* 0x000fe20000000000 */
[----:B------:R-:W-:Y:S01]  /*5150*/  @!P1 R2UR UR5, R2 ;  /* 0x00000000020592ca */ /* 0x000fe200000e0000 */
[----:B-1----:R-:W-:Y:S01]  /*5160*/  @!P1 IMAD.X R0, RZ, RZ, R13, P0 ;  /* 0x000000ffff009224 */ /* 0x002fe200000e060d */
[----:B------:R-:W-:Y:S01]  /*5170*/  @!UP0 UIADD3 UR16, UPT, UPT, UR21, 0x200, URZ ;  /* 0x0000020015108890 */ /* 0x000fe2000fffe0ff */
[----:B------:R-:W-:Y:S01]  /*5180*/  VIADD R10, R10, 0x1 ;  /* 0x000000010a0a7836 */ /* 0x000fe20000000000 */
[----:B------:R-:W-:Y:S01]  /*5190*/  VOTEU.ALL UP0, P1 ;  /* 0x0000000000ff7886 */ /* 0x000fe20000800000 */
[----:B------:R-:W-:Y:S01]  /*51a0*/  UMOV UR20, UR36 ;  /* 0x0000002400147c82 */ /* 0x000fe20008000000 */
[----:B------:R-:W-:Y:S01]  /*51b0*/  @!P1 R2UR UR4, R0 ;  /* 0x00000000000492ca */ /* 0x000fe200000e0000 */
[----:B------:R-:W-:Y:S06]  /*51c0*/  @!P1 IMAD.MOV.U32 R0, RZ, RZ, 0x1000 ;  /* 0x00001000ff009424 */ /* 0x000fec00078e00ff */
[----:B------:R-:W-:Y:S06]  /*51d0*/  IMAD.U32 R6, RZ, RZ, UR5 ;  /* 0x00000005ff067e24 */ /* 0x000fec000f8e00ff */
[----:B------:R-:W-:Y:S01]  /*51e0*/  IMAD.U32 R7, RZ, RZ, UR4 ;  /* 0x00000004ff077e24 */ /* 0x000fe2000f8e00ff */
[----:B------:R-:W-:Y:S04]  /*51f0*/  @!P1 R2UR UR4, R6 ;  /* 0x00000000060492ca */ /* 0x000fe800000e0000 */
[----:B------:R-:W-:Y:S11]  /*5200*/  @!P1 R2UR UR5, R7 ;  /* 0x00000000070592ca */ /* 0x000ff600000e0000 */
[----:B------:R-:W-:Y:S02]  /*5210*/  @!UPT UIADD3 URZ, UPT, UPT, URZ, URZ, URZ ;  /* 0x000000fffffff290 */ /* 0x000fe4000fffe0ff */
[----:B------:R1:W-:Y:S01]  /*5220*/  @!UP0 UTMALDG.3D [UR16], [UR4], desc[UR6] ;  /* 0x00000610040085b4 */ /* 0x0003e20008011000 */
[----:B------:R1:W-:Y:S01]  /*5230*/  @!P1 SYNCS.ARRIVE.TRANS64.RED.A0TR RZ, [UR21+0x110], R0 ;  /* 0x00011000ffff99a7 */ /* 0x0003e20008300415 */
[----:B------:R-:W-:Y:S01]  /*5240*/  SYNCS.ARRIVE.TRANS64.RED.A1T0 RZ, [UR39], RZ ;  /* 0x000000ffffff79a7 */ /* 0x000fe20008100427 */
[----:B------:R-:W2:Y:S02]  /*5250*/  SYNCS.PHASECHK.TRANS64.TRYWAIT P0, [UR21+0x128], R4 ;  /* 0x00012804ff0075a7 */ /* 0x000ea40008001115 */
[----:B-12---:R-:W-:Y:S05]  /*5260*/  @!P0 BRA `(.L_x_96) ;  /* 0x0000003800d48947 */ /* 0x006fea0003800000 */
.L_x_184:
[----:B------:R-:W-:Y:S01]  /*5270*/  @!P1 IADD3 R2, P0, PT, R12, 0x580, RZ ;  /* 0x000005800c029810 */ /* 0x000fe20007f1e0ff */
[----:B------:R-:W-:Y:S01]  /*5280*/  VOTEU.ALL UP0, P1 ;  /* 0x0000000000ff7886 */ /* 0x000fe20000800000 */
[----:B------:R-:W-:Y:S01]  /*5290*/  UMOV UR6, 0x0 ;  /* 0x0000000000067882 */ /* 0x000fe20000000000 */
[----:B------:R-:W-:Y:S01]  /*52a0*/  UMOV UR7, 0x10000000 ;  /* 0x1000000000077882 */ /* 0x000fe20000000000 */
[----:B------:R-:W-:Y:S01]  /*52b0*/  @!P1 R2UR UR5, R2 ;  /* 0x00000000020592ca */ /* 0x000fe200000e0000 */
[----:B------:R-:W-:Y:S01]  /*52c0*/  @!P1 IMAD.X R0, RZ, RZ, R13, P0 ;  /* 0x000000ffff009224 */ /* 0x000fe200000e060d */
[----:B------:R-:W-:Y:S01]  /*52d0*/  @!UP0 UIADD3 UR10, UPT, UPT, UR18, 0x40, URZ ;  /* 0x00000040120a8890 */ /* 0x000fe2000fffe0ff */
[----:B------:R-:W-:Y:S01]  /*52e0*/  ISETP.NE.AND P0, PT, R10, 0x2, PT ;  /* 0x000000020a00780c */ /* 0x000fe20003f05270 */
[----:B------:R-:W-:Y:S01]  /*52f0*/  @!UP0 UIADD3 UR8, UPT, UPT, UR21, 0x1200, URZ ;  /* 0x0000120015088890 */ /* 0x000fe2000fffe0ff */
[----:B------:R-:W-:Y:S01]  /*5300*/  LOP3.LUT R11, R11, 0x1, RZ, 0x3c, !PT ;  /* 0x000000010b0b7812 */ /* 0x000fe200078e3cff */
[----:B------:R-:W-:Y:S01]  /*5310*/  @!UP0 UIADD3 UR9, UPT, UPT, UR21, 0x118, URZ ;  /* 0x0000011815098890 */ /* 0x000fe2000fffe0ff */
[----:B------:R-:W-:Y:S01]  /*5320*/  @!P1 R2UR UR4, R0 ;  /* 0x00000000000492ca */ /* 0x000fe200000e0000 */
[----:B------:R-:W-:Y:S01]  /*5330*/  VOTEU.ALL UP0, P1 ;  /* 0x0000000000ff7886 */ /* 0x000fe20000800000 */
[----:B------:R-:W-:Y:S01]  /*5340*/  UMOV UR11, UR19 ;  /* 0x00000013000b7c82 */ /* 0x000fe20008000000 */
[----:B------:R-:W-:Y:S01]  /*5350*/  UMOV UR12, UR36 ;  /* 0x00000024000c7c82 */ /* 0x000fe20008000000 */
[----:B------:R-:W-:Y:S01]  /*5360*/  SEL R0, RZ, 0x1, P0 ;  /* 0x00000001ff007807 */ /* 0x000fe20000000000 */
[----:B------:R-:W-:Y:S01]  /*5370*/  UIADD3 UR30, UPT, UPT, UR13, UR62, URZ ;  /* 0x0000003e0d1e7290 */ /* 0x000fe2000fffe0ff */
[----:B-1----:R-:W-:Y:S01]  /*5380*/  IMAD.U32 R4, RZ, RZ, UR5 ;  /* 0x00000005ff047e24 */ /* 0x002fe2000f8e00ff */
[----:B------:R-:W-:Y:S01]  /*5390*/  SEL R10, R10, RZ, P0 ;  /* 0x000000ff0a0a7207 */ /* 0x000fe20000000000 */
[----:B------:R-:W-:Y:S01]  /*53a0*/  UIADD3 UR20, UPT, UPT, UR14, UR59, URZ ;  /* 0x0000003b0e147290 */ /* 0x000fe2000fffe0ff */
[----:B------:R-:W-:Y:S01]  /*53b0*/  LOP3.LUT R9, R9, R0, RZ, 0x3c, !PT ;  /* 0x0000000009097212 */ /* 0x000fe200078e3cff */
[----:B------:R-:W-:Y:S01]  /*53c0*/  UMOV UR36, UR26 ;  /* 0x0000001a00247c82 */ /* 0x000fe20008000000 */
[----:B------:R-:W-:Y:S02]  /*53d0*/  UPLOP3.LUT UP4, UPT, UPT, UPT, UPT, 0x80, 0x8 ;  /* 0x000000000008789c */ /* 0x000fe40003f8f070 */
[----:B------:R-:W-:Y:S01]  /*53e0*/  IMAD.U32 R5, RZ, RZ, UR4 ;  /* 0x00000004ff057e24 */ /* 0x000fe2000f8e00ff */
[----:B------:R-:W-:Y:S04]  /*53f0*/  @!P1 R2UR UR4, R4 ;  /* 0x00000000040492ca */ /* 0x000fe800000e0000 */
[----:B------:R-:W-:Y:S11]  /*5400*/  @!P1 R2UR UR5, R5 ;  /* 0x00000000050592ca */ /* 0x000ff600000e0000 */
[----:B------:R-:W-:Y:S02]  /*5410*/  @!UPT UIADD3 URZ, UPT, UPT, URZ, URZ, URZ ;  /* 0x000000fffffff290 */ /* 0x000fe4000fffe0ff */
[----:B------:R1:W-:Y:S01]  /*5420*/  @!UP0 UTMALDG.3D [UR8], [UR4], desc[UR6] ;  /* 0x00000608040085b4 */ /* 0x0003e20008011000 */
[----:B------:R1:W-:Y:S01]  /*5430*/  @!P1 SYNCS.ARRIVE.TRANS64.RED.A0TR RZ, [UR21+0x118], R3 ;  /* 0x00011803ffff99a7 */ /* 0x0003e20008300415 */
[----:B------:R-:W-:Y:S01]  /*5440*/  SYNCS.ARRIVE.TRANS64.RED.A1T0 RZ, [UR38], RZ ;  /* 0x000000ffffff79a7 */ /* 0x000fe20008100426 */
[----:B------:R-:W-:Y:S05]  /*5450*/  BRA.U UP2, `(.L_x_97) ;  /* 0xfffffff502147547 */ /* 0x000fea000b83ffff */
[----:B-1----:R-:W-:-:S04]  /*5460*/  SHF.L.U32 R3, R11, 0x1f, RZ ;  /* 0x0000001f0b037819 */ /* 0x002fc800000006ff */
[----:B------:R-:W1:Y:S02]  /*5470*/  SYNCS.PHASECHK.TRANS64.TRYWAIT P0, [UR21+0x120], R3 ;  /* 0x00012003ff0075a7 */ /* 0x000e640008001115 */
[----:B-1----:R-:W-:Y:S05]  /*5480*/  @!P0 BRA `(.L_x_98) ;  /* 0x0000003800648947 */ /* 0x002fea0003800000 */
.L_x_186:
[----:B-1----:R-:W-:-:S07]  /*5490*/  MOV R0, UR21 ;  /* 0x0000001500007c02 */ /* 0x002fce0008000f00 */
.L_x_99:
[----:B-1----:R-:W-:-:S04]  /*54a0*/  SHF.L.U32 R3, R11, 0x1f, RZ ;  /* 0x0000001f0b037819 */ /* 0x002fc800000006ff */
[----:B------:R1:W2:Y:S03]  /*54b0*/  SYNCS.PHASECHK.TRANS64.TRYWAIT P0, [R0+URZ+0x128], R3 ;  /* 0x00012803000075a7 */ /* 0x0002a600080011ff */
[----:B--2---:R-:W-:Y:S05]  /*54c0*/  @!P0 NANOSLEEP.SYNCS 0x989680 ;  /* 0x009896800000895d */ /* 0x004fea0003900000 */
[----:B------:R-:W2:Y:S02]  /*54d0*/  @!P0 SYNCS.PHASECHK.TRANS64 P0, [R0+URZ+0x128], R3 ;  /* 0x00012803000085a7 */ /* 0x000ea400080010ff */
[----:B--23--:R-:W-:Y:S05]  /*54e0*/  @P0 EXIT ;  /* 0x000000000000094d */ /* 0x00cfea0003800000 */
[----:B------:R-:W-:Y:S05]  /*54f0*/  BRA `(.L_x_99) ;  /* 0xfffffffc00e87947 */ /* 0x000fea000383ffff */
.L_x_88:
[----:B------:R-:W-:-:S06]  /*5500*/  UISETP.GE.AND UP0, UPT, UR18, 0x4, UPT ;  /* 0x000000041200788c */ /* 0x000fcc000bf06270 */
[----:B------:R-:W-:-:S13]  /*5510*/  PLOP3.LUT P0, PT, PT, PT, UP0, 0x80, 0x8 ;  /* 0x000000000008781c */ /* 0x000fda0003f0f008 */
[----:B-1----:R-:W-:Y:S05]  /*5520*/  @!P0 EXIT ;  /* 0x000000000000894d */ /* 0x002fea0003800000 */
[----:B------:R-:W1:Y:S08]  /*5530*/  S2UR UR4, SR_CgaCtaId ;  /* 0x00000000000479c3 */ /* 0x000e700000008800 */
[----:B------:R-:W-:Y:S01]  /*5540*/  BAR.SYNC.DEFER_BLOCKING 0x6, 0xa0 ;  /* 0x0182800000007b1d */ /* 0x000fe20000010000 */
[C---:B------:R-:W-:Y:S01]  /*5550*/  IMAD.SHL.U32 R7, R93.reuse, 0x40, RZ ;  /* 0x000000405d077824 */ /* 0x040fe200078e00ff */
[C---:B------:R-:W-:Y:S01]  /*5560*/  LOP3.LUT R95, R93.reuse, 0x60, RZ, 0xc0, !PT ;  /* 0x000000605d5f7812 */ /* 0x040fe200078ec0ff */
[----:B------:R-:W-:-:S02]  /*5570*/  IMAD.SHL.U32 R4, R93, 0x20, RZ ;  /* 0x000000205d047824 */ /* 0x000fc400078e00ff */
[----:B------:R-:W-:Y:S02]  /*5580*/  HFMA2 R36, -RZ, RZ, 0, 0 ;  /* 0x00000000ff247431 */ /* 0x000fe400000001ff */
[----:B------:R-:W-:Y:S01]  /*5590*/  IMAD.SHL.U32 R6, R93, 0x2, RZ ;  /* 0x000000025d067824 */ /* 0x000fe200078e00ff */
[----:B------:R-:W-:Y:S01]  /*55a0*/  UMOV UR44, 0x400 ;  /* 0x00000400002c7882 */ /* 0x000fe20000000000 */
[----:B------:R-:W2:Y:S01]  /*55b0*/  LDC.64 R82, c[0x0][0x8b0] ;  /* 0x00022c00ff527b82 */ /* 0x000ea20000000a00 */
[----:B------:R-:W-:Y:S01]  /*55c0*/  LOP3.LUT R5, R7, 0x180, RZ, 0xc0, !PT ;  /* 0x0000018007057812 */ /* 0x000fe200078ec0ff */
[----:B------:R-:W-:Y:S01]  /*55d0*/  IMAD.U32 R37, R93, 0x10000, RZ ;  /* 0x000100005d257824 */ /* 0x000fe200078e00ff */
[----:B------:R-:W-:Y:S01]  /*55e0*/  LOP3.LUT R4, R4, 0xc00, RZ, 0xc0, !PT ;  /* 0x00000c0004047812 */ /* 0x000fe200078ec0ff */
[----:B------:R-:W-:Y:S01]  /*55f0*/  IMAD.MOV.U32 R92, RZ, RZ, RZ ;  /* 0x000000ffff5c7224 */ /* 0x000fe200078e00ff */
[----:B------:R-:W-:Y:S01]  /*5600*/  LOP3.LUT R6, R5, 0x20, R6, 0xf8, !PT ;  /* 0x0000002005067812 */ /* 0x000fe200078ef806 */
[----:B------:R-:W-:Y:S01]  /*5610*/  IMAD.SHL.U32 R5, R93, 0x8, RZ ;  /* 0x000000085d057824 */ /* 0x000fe200078e00ff */
[----:B------:R-:W-:Y:S01]  /*5620*/  LOP3.LUT R4, R4, 0x40, R7, 0xf8, !PT ;  /* 0x0000004004047812 */ /* 0x000fe200078ef807 */
[----:B------:R-:W3:Y:S01]  /*5630*/  LDC.64 R80, c[0x0][0x8a8] ;  /* 0x00022a00ff507b82 */ /* 0x000ee20000000a00 */
[----:B------:R-:W-:Y:S01]  /*5640*/  LOP3.LUT R37, R37, 0x600000, RZ, 0xc0, !PT ;  /* 0x0060000025257812 */ /* 0x000fe200078ec0ff */
[----:B------:R-:W-:Y:S01]  /*5650*/  IMAD.MOV.U32 R87, RZ, RZ, RZ ;  /* 0x000000ffff577224 */ /* 0x000fe200078e00ff */
[----:B------:R-:W-:-:S02]  /*5660*/  LOP3.LUT R5, R6, 0x30, R5, 0x78, !PT ;  /* 0x0000003006057812 */ /* 0x000fc400078e7805 */
[----:B------:R-:W-:Y:S02]  /*5670*/  CS2R R90, SRZ ;  /* 0x00000000005a7805 */ /* 0x000fe4000001ff00 */
[----:B------:R-:W-:Y:S01]  /*5680*/  LOP3.LUT R4, R4, 0x200, R7, 0xf8, !PT ;  /* 0x0000020004047812 */ /* 0x000fe200078ef807 */
[----:B------:R-:W-:Y:S01]  /*5690*/  IMAD.MOV.U32 R89, RZ, RZ, RZ ;  /* 0x000000ffff597224 */ /* 0x000fe200078e00ff */
[----:B------:R-:W-:Y:S01]  /*56a0*/  LOP3.LUT R93, R93, 0x2, RZ, 0xc0, !PT ;  /* 0x000000025d5d7812 */ /* 0x000fe200078ec0ff */
[----:B-1----:R-:W-:Y:S01]  /*56b0*/  ULEA UR44, UR4, UR44, 0x18 ;  /* 0x0000002c042c7291 */ /* 0x002fe2000f8ec0ff */
[----:B------:R-:W-:Y:S01]  /*56c0*/  LOP3.LUT R71, R4, R5, RZ, 0xfc, !PT ;  /* 0x0000000504477212 */ /* 0x000fe200078efcff */
[----:B------:R-:W1:Y:S01]  /*56d0*/  LDCU UR57, c[0x0][0x370] ;  /* 0x00006e00ff3977ac */ /* 0x000e620008000800 */
[----:B------:R-:W-:Y:S01]  /*56e0*/  IADD3 R88, PT, PT, -R93, RZ, RZ ;  /* 0x000000ff5d587210 */ /* 0x000fe20007ffe1ff */
[----:B------:R-:W-:Y:S01]  /*56f0*/  UIADD3 UR4, UPT, UPT, UR44, 0x2200, URZ ;  /* 0x000022002c047890 */ /* 0x000fe2000fffe0ff */
[----:B------:R-:W4:Y:S04]  /*5700*/  LDCU UR43, c[0x0][0xb0c] ;  /* 0x00016180ff2b77ac */ /* 0x000f280008000800 */
[----:B------:R-:W1:Y:S01]  /*5710*/  LDS R0, [UR44+0x1f0] ;  /* 0x0001f02cff007984 */ /* 0x000e620008000800 */
[----:B------:R-:W-:Y:S01]  /*5720*/  IMAD.U32 R94, RZ, RZ, UR4 ;  /* 0x00000004ff5e7e24 */ /* 0x000fe2000f8e00ff */
[----:B------:R-:W1:Y:S01]  /*5730*/  LDCU UR39, c[0x0][0xb30] ;  /* 0x00016600ff2777ac */ /* 0x000e620008000800 */
[----:B------:R-:W1:Y:S01]  /*5740*/  LDCU.64 UR46, c[0x0][0x888] ;  /* 0x00011100ff2e77ac */ /* 0x000e620008000a00 */
[----:B------:R-:W1:Y:S01]  /*5750*/  LDCU.64 UR40, c[0x0][0xb28] ;  /* 0x00016500ff2877ac */ /* 0x000e620008000a00 */
[----:B------:R-:W1:Y:S01]  /*5760*/  LDCU.64 UR60, c[0x0][0x890] ;  /* 0x00011200ff3c77ac */ /* 0x000e620008000a00 */
[----:B------:R-:W1:Y:S01]  /*5770*/  LDCU.128 UR52, c[0x0][0xb10] ;  /* 0x00016200ff3477ac */ /* 0x000e620008000c00 */
[----:B------:R-:W1:Y:S01]  /*5780*/  LDCU UR56, c[0x0][0x374] ;  /* 0x00006e80ff3877ac */ /* 0x000e620008000800 */
[----:B------:R-:W-:Y:S01]  /*5790*/  UIADD3 UR63, UPT, UPT, UR44, 0x200, URZ ;  /* 0x000002002c3f7890 */ /* 0x000fe2000fffe0ff */
[----:B-1234-:R-:W-:-:S11]  /*57a0*/  IMAD.IADD R37, R0, 0x1, R37 ;  /* 0x0000000100257824 */ /* 0x01efd600078e0225 */
.L_x_125:
[----:B------:R-:W-:Y:S02]  /*57b0*/  LEA R3, R87, UR44, 0x3 ;  /* 0x0000002c57037c11 */ /* 0x000fe4000f8e18ff */
[----:B------:R-:W-:Y:S02]  /*57c0*/  SHF.L.U32 R0, R91, 0x1f, RZ ;  /* 0x0000001f5b007819 */ /* 0x000fe400000006ff */
[----:B------:R-:W-:Y:S02]  /*57d0*/  LEA R5, R87, UR44, 0x4 ;  /* 0x0000002c57057c11 */ /* 0x000fe4000f8e20ff */
[----:B-1----:R-:W1:Y:S02]  /*57e0*/  SYNCS.PHASECHK.TRANS64.TRYWAIT P0, [R3+URZ+0x140], R0 ;  /* 0x00014000030075a7 */ /* 0x002e6400080011ff */
[----:B-1----:R-:W-:Y:S05]  /*57f0*/  @!P0 BRA `(.L_x_100) ;  /* 0x0000003400a08947 */ /* 0x002fea0003800000 */
.L_x_187:
[----:B------:R-:W2:Y:S01]  /*5800*/  LDS.128 R4, [R5+0x1d0] ;  /* 0x0001d00005047984 */ /* 0x000ea20000000c00 */
[----:B------:R-:W-:Y:S01]  /*5810*/  UISETP.GE.AND UP0, UPT, UR42, 0x1, UPT ;  /* 0x000000012a00788c */ /* 0x000fe2000bf06270 */
[----:B------:R-:W-:Y:S01]  /*5820*/  @!PT LDS RZ, [RZ] ;  /* 0x00000000fffff984 */ /* 0x000fe20000000800 */
[----:B------:R-:W-:Y:S01]  /*5830*/  @!PT LDS RZ, [RZ] ;  /* 0x00000000fffff984 */ /* 0x000fe20000000800 */
[----:B------:R-:W-:Y:S01]  /*5840*/  @!PT LDS RZ, [RZ] ;  /* 0x00000000fffff984 */ /* 0x000fe20000000800 */
[----:B------:R-:W-:Y:S01]  /*5850*/  @!PT LDS RZ, [RZ] ;  /* 0x00000000fffff984 */ /* 0x000fe20000000800 */
[----:B------:R3:W-:Y:S06]  /*5860*/  MEMBAR.ALL.CTA ;  /* 0x0000000000007992 */ /* 0x0007ec0000008000 */
[----:B---3--:R-:W3:Y:S01]  /*5870*/  FENCE.VIEW.ASYNC.S ;  /* 0x00000000000073c6 */ /* 0x008ee20000000000 */
[----:B--2---:R-:W-:Y:S11]  /*5880*/  LOP3.LUT P0, RZ, R6, 0x1, RZ, 0xc0, !PT ;  /* 0x0000000106ff7812 */ /* 0x004ff6000780c0ff */
[----:B------:R-:W-:Y:S02]  /*5890*/  @!UPT UIADD3 URZ, UPT, UPT, URZ, URZ, URZ ;  /* 0x000000fffffff290 */ /* 0x000fe4000fffe0ff */
[----:B---3--:R-:W-:Y:S01]  /*58a0*/  VOTEU.ANY UP1, P0 ;  /* 0x0000000000ff7886 */ /* 0x008fe20000020100 */
[----:B------:R-:W-:Y:S01]  /*58b0*/  PLOP3.LUT P0, PT, PT, PT, UP1, 0x80, 0x8 ;  /* 0x000000000008781c */ /* 0x000fe20003f0f018 */
[----:B------:R-:W-:Y:S11]  /*58c0*/  UP2UR UR45, UPR, URZ, 0x2 ;  /* 0x00000002ff2d7883 */ /* 0x000ff60008000000 */
[----:B------:R-:W-:Y:S01]  /*58d0*/  @!UPT UIADD3 URZ, UPT, UPT, URZ, URZ, URZ ;  /* 0x000000fffffff290 */ /* 0x000fe2000fffe0ff */
[----:B-1----:R-:W-:Y:S02]  /*58e0*/  @P0 SHF.R.U32.HI R0, RZ, 0x10, R5 ;  /* 0x00000010ff000819 */ /* 0x002fe40000011605 */
        /* <DEDUP_REMOVED lines=12> */
[----:B------:R-:W2:Y:S01]  /*59b0*/  LDCU UR12, c[0x0][0xb20] ;  /* 0x00016400ff0c77ac */ /* 0x000ea20008000800 */
[----:B------:R-:W-:Y:S02]  /*59c0*/  UIMAD.WIDE.U32 UR4, UR56, UR55, URZ ;  /* 0x00000037380472a5 */ /* 0x000fe4000f8e00ff */
[----:B------:R-:W-:Y:S02]  /*59d0*/  UIMAD.WIDE.U32 UR6, UR57, UR52, URZ ;  /* 0x00000034390672a5 */ /* 0x000fe4000f8e00ff */
[----:B------:R-:W-:Y:S02]  /*59e0*/  UISETP.NE.AND UP0, UPT, UR54, 0x1, UPT ;  /* 0x000000013600788c */ /* 0x000fe4000bf05270 */
[----:B------:R-:W-:Y:S02]  /*59f0*/  UIMAD.WIDE.U32 UR8, UR37, UR55, URZ ;  /* 0x00000037250872a5 */ /* 0x000fe4000f8e00ff */
[----:B------:R-:W-:Y:S02]  /*5a00*/  UIMAD.WIDE.U32 UR10, UR38, UR52, URZ ;  /* 0x00000034260a72a5 */ /* 0x000fe4000f8e00ff */
[----:B------:R-:W-:Y:S02]  /*5a10*/  UISETP.NE.AND UP1, UPT, UR43, 0x1, UPT ;  /* 0x000000012b00788c */ /* 0x000fe4000bf25270 */
[----:B------:R-:W-:Y:S01]  /*5a20*/  UISETP.NE.AND UP2, UPT, UR42, 0x1, UPT ;  /* 0x000000012a00788c */ /* 0x000fe2000bf45270 */
[----:B------:R-:W-:Y:S02]  /*5a30*/  UMOV UR4, UR5 ;  /* 0x0000000500047c82 */ /* 0x000fe40008000000 */
[----:B--2---:R-:W-:Y:S03]  /*5a40*/  USHF.R.U32.HI UR5, URZ, UR12, UR4 ;  /* 0x0000000cff057299 */ /* 0x004fe60008011604 */
[----:B------:R-:W-:Y:S02]  /*5a50*/  UMOV UR4, UR7 ;  /* 0x0000000700047c82 */ /* 0x000fe40008000000 */
[----:B------:R-:W-:Y:S02]  /*5a60*/  USHF.R.U32.HI UR7, URZ, UR53, UR4 ;  /* 0x00000035ff077299 */ /* 0x000fe40008011604 */
[----:B------:R-:W-:Y:S02]  /*5a70*/  USEL UR4, UR56, UR5, !UP0 ;  /* 0x0000000538047287 */ /* 0x000fe4000c000000 */
[----:B------:R-:W-:Y:S01]  /*5a80*/  USEL UR7, UR57, UR7, !UP1 ;  /* 0x0000000739077287 */ /* 0x000fe2000c800000 */
[----:B------:R-:W-:Y:S01]  /*5a90*/  UMOV UR5, UR9 ;  /* 0x0000000900057c82 */ /* 0x000fe20008000000 */
[----:B------:R-:W-:Y:S02]  /*5aa0*/  UIMAD.WIDE.U32 UR8, UR4, UR40, URZ ;  /* 0x00000028040872a5 */ /* 0x000fe4000f8e00ff */
[----:B------:R-:W-:Y:S03]  /*5ab0*/  USHF.R.U32.HI UR6, URZ, UR12, UR5 ;  /* 0x0000000cff067299 */ /* 0x000fe60008011605 */
[----:B------:R-:W-:Y:S01]  /*5ac0*/  UMOV UR5, UR11 ;  /* 0x0000000b00057c82 */ /* 0x000fe20008000000 */
[----:B------:R-:W-:Y:S02]  /*5ad0*/  UIMAD.WIDE.U32 UR10, UR7, UR40, URZ ;  /* 0x00000028070a72a5 */ /* 0x000fe4000f8e00ff */
[----:B------:R-:W-:Y:S02]  /*5ae0*/  USHF.R.U32.HI UR12, URZ, UR53, UR5 ;  /* 0x00000035ff0c7299 */ /* 0x000fe40008011605 */
[----:B------:R-:W-:Y:S01]  /*5af0*/  USEL UR6, UR37, UR6, !UP0 ;  /* 0x0000000625067287 */ /* 0x000fe2000c000000 */
[----:B------:R-:W-:Y:S02]  /*5b00*/  UMOV UR5, UR9 ;  /* 0x0000000900057c82 */ /* 0x000fe40008000000 */
[----:B------:R-:W-:Y:S01]  /*5b10*/  UMOV UR10, UR11 ;  /* 0x0000000b000a7c82 */ /* 0x000fe20008000000 */
[----:B------:R-:W-:Y:S02]  /*5b20*/  @UP2 USHF.R.U32.HI UR4, URZ, UR41, UR5 ;  /* 0x00000029ff042299 */ /* 0x000fe40008011605 */
[----:B------:R-:W-:Y:S02]  /*5b30*/  @UP2 USHF.R.U32.HI UR7, URZ, UR41, UR10 ;  /* 0x00000029ff072299 */ /* 0x000fe4000801160a */
[----:B------:R-:W-:Y:S02]  /*5b40*/  UIMAD UR4, UR42, UR4, URZ ;  /* 0x000000042a0472a4 */ /* 0x000fe4000f8e02ff */
[----:B------:R-:W-:Y:S02]  /*5b50*/  UIMAD.WIDE.U32 UR10, UR6, UR40, URZ ;  /* 0x00000028060a72a5 */ /* 0x000fe4000f8e00ff */
[----:B------:R-:W-:Y:S02]  /*5b60*/  USEL UR5, UR38, UR12, !UP1 ;  /* 0x0000000c26057287 */ /* 0x000fe4000c800000 */
[----:B------:R-:W-:Y:S02]  /*5b70*/  UIMAD UR8, UR42, UR7, URZ ;  /* 0x000000072a0872a4 */ /* 0x000fe4000f8e02ff */
[----:B------:R-:W-:Y:S03]  /*5b80*/  UISETP.GE.AND UP0, UPT, UR6, UR4, UPT ;  /* 0x000000040600728c */ /* 0x000fe6000bf06270 */
[----:B------:R-:W-:Y:S01]  /*5b90*/  UMOV UR4, UR11 ;  /* 0x0000000b00047c82 */ /* 0x000fe20008000000 */
[----:B------:R-:W-:Y:S02]  /*5ba0*/  UISETP.GE.OR UP0, UPT, UR5, UR8, UP0 ;  /* 0x000000080500728c */ /* 0x000fe40008706670 */
[----:B------:R-:W-:Y:S02]  /*5bb0*/  USHF.R.U32.HI UR4, URZ, UR41, UR4 ;  /* 0x00000029ff047299 */ /* 0x000fe40008011604 */
[----:B------:R-:W-:Y:S02]  /*5bc0*/  UIMAD.WIDE.U32 UR8, UR5, UR40, URZ ;  /* 0x00000028050872a5 */ /* 0x000fe4000f8e00ff */
[----:B------:R-:W-:Y:S02]  /*5bd0*/  USEL UR11, UR6, UR4, !UP2 ;  /* 0x00000004060b7287 */ /* 0x000fe4000d000000 */
[----:B------:R-:W-:Y:S02]  /*5be0*/  UIADD3 UR8, UPT, UPT, -UR5, URZ, URZ ;  /* 0x000000ff05087290 */ /* 0x000fe4000fffe1ff */
[----:B------:R-:W-:Y:S01]  /*5bf0*/  UIADD3 UR10, UPT, UPT, -UR11, URZ, URZ ;  /* 0x000000ff0b0a7290 */ /* 0x000fe2000fffe1ff */
[----:B------:R-:W-:Y:S01]  /*5c00*/  @!UP0 UMOV UR4, UR9 ;  /* 0x0000000900048c82 */ /* 0x000fe20008000000 */
[----:B------:R-:W-:Y:S02]  /*5c10*/  UIADD3 UR9, UPT, UPT, -UR6, URZ, URZ ;  /* 0x000000ff06097290 */ /* 0x000fe4000fffe1ff */
[----:B------:R-:W-:Y:S02]  /*5c20*/  @!UP0 USHF.R.U32.HI UR4, URZ, UR41, UR4 ;  /* 0x00000029ff048299 */ /* 0x000fe40008011604 */
[----:B------:R-:W-:Y:S02]  /*5c30*/  UIMAD UR10, UR42, UR10, UR6 ;  /* 0x0000000a2a0a72a4 */ /* 0x000fe4000f8e0206 */
[----:B------:R-:W-:Y:S04]  /*5c40*/  @!UP0 USEL UR4, UR5, UR4, !UP2 ;  /* 0x0000000405048287 */ /* 0x000fe8000d000000 */
[----:B------:R-:W-:Y:S02]  /*5c50*/  @!UP0 UIMAD UR10, UR7, UR10, UR4 ;  /* 0x0000000a070a82a4 */ /* 0x000fe4000f8e0204 */
[----:B------:R-:W-:Y:S02]  /*5c60*/  @!UP0 UIADD3 UR11, UPT, UPT, UR11, -UR4, URZ ;  /* 0x800000040b0b8290 */ /* 0x000fe4000fffe0ff */
[----:B------:R-:W-:Y:S02]  /*5c70*/  UIMAD UR7, UR43, UR8, UR38 ;  /* 0x000000082b0772a4 */ /* 0x000fe4000f8e0226 */
[----:B------:R-:W-:Y:S02]  /*5c80*/  @!UP0 UIMAD UR6, UR11, UR42, UR5 ;  /* 0x0000002a0b0682a4 */ /* 0x000fe4000f8e0205 */
[----:B------:R-:W-:Y:S01]  /*5c90*/  UIMAD UR4, UR54, UR9, UR37 ;  /* 0x00000009360472a4 */ /* 0x000fe2000f8e0225 */
[----:B------:R-:W-:Y:S02]  /*5ca0*/  @!UP0 UMOV UR5, UR10 ;  /* 0x0000000a00058c82 */ /* 0x000fe40008000000 */
[----:B------:R-:W-:Y:S02]  /*5cb0*/  UIMAD UR38, UR5, UR43, UR7 ;  /* 0x0000002b052672a4 */ /* 0x000fe4000f8e0207 */
[----:B------:R-:W-:Y:S11]  /*5cc0*/  UIMAD UR37, UR6, UR54, UR4 ;  /* 0x00000036062572a4 */ /* 0x000ff6000f8e0204 */
[----:B------:R-:W-:Y:S01]  /*5cd0*/  @!UPT UIADD3 URZ, UPT, UPT, URZ, URZ, URZ ;  /* 0x000000fffffff290 */ /* 0x000fe2000fffe0ff */
.L_x_101:
[----:B------:R-:W-:Y:S01]  /*5ce0*/  UISETP.NE.AND UP0, UPT, UR39, 0x1, UPT ;  /* 0x000000012700788c */ /* 0x000fe2000bf05270 */
[----:B------:R-:W-:Y:S01]  /*5cf0*/  IADD3 R87, PT, PT, R87, 0x1, RZ ;  /* 0x0000000157577810 */ /* 0x000fe20007ffe0ff */
[----:B------:R-:W-:Y:S02]  /*5d00*/  USHF.L.U32 UR50, UR20, 0x6, URZ ;  /* 0x0000000614327899 */ /* 0x000fe400080006ff */
[----:B------:R-:W-:Y:S07]  /*5d10*/  USHF.L.U32 UR49, UR30, 0x7, URZ ;  /* 0x000000071e317899 */ /* 0x000fee00080006ff */
[----:B------:R-:W2:Y:S01]  /*5d20*/  @!UP0 LDCU.128 UR12, c[0x0][0xb10] ;  /* 0x00016200ff0c87ac */ /* 0x000ea20008000c00 */
[----:B------:R-:W3:Y:S01]  /*5d30*/  @!UP0 LDCU UR5, c[0x0][0xb0c] ;  /* 0x00016180ff0587ac */ /* 0x000ee20008000800 */
[----:B------:R-:W4:Y:S01]  /*5d40*/  @!UP0 LDCU UR10, c[0x0][0xb20] ;  /* 0x00016400ff0a87ac */ /* 0x000f220008000800 */
[----:B--2---:R-:W-:Y:S02]  /*5d50*/  UIMAD.WIDE.U32 UR8, UR38, UR12, URZ ;  /* 0x0000000c260872a5 */ /* 0x004fe4000f8e00ff */
[----:B------:R-:W-:Y:S02]  /*5d60*/  UIMAD.WIDE.U32 UR6, UR37, UR15, URZ ;  /* 0x0000000f250672a5 */ /* 0x000fe4000f8e00ff */
[----:B------:R-:W-:Y:S03]  /*5d70*/  @!UP0 UISETP.NE.AND UP1, UPT, UR14, 0x1, UPT ;  /* 0x000000010e00888c */ /* 0x000fe6000bf25270 */
[----:B------:R-:W-:Y:S01]  /*5d80*/  @!UP0 UMOV UR4, UR9 ;  /* 0x0000000900048c82 */ /* 0x000fe20008000000 */
[----:B---3--:R-:W-:Y:S02]  /*5d90*/  @!UP0 UISETP.NE.AND UP2, UPT, UR5, 0x1, UPT ;  /* 0x000000010500888c */ /* 0x008fe4000bf45270 */
[----:B------:R-:W-:Y:S01]  /*5da0*/  @!UP0 USHF.R.U32.HI UR4, URZ, UR13, UR4 ;  /* 0x0000000dff048299 */ /* 0x000fe20008011604 */
[----:B------:R-:W-:Y:S02]  /*5db0*/  @!UP0 UMOV UR6, UR7 ;  /* 0x0000000700068c82 */ /* 0x000fe40008000000 */
[----:B----4-:R-:W-:Y:S02]  /*5dc0*/  @!UP0 USHF.R.U32.HI UR6, URZ, UR10, UR6 ;  /* 0x0000000aff068299 */ /* 0x010fe40008011606 */
[----:B------:R-:W-:Y:S02]  /*5dd0*/  @!UP0 USEL UR7, UR38, UR4, !UP2 ;  /* 0x0000000426078287 */ /* 0x000fe4000d000000 */
[----:B------:R-:W-:Y:S04]  /*5de0*/  @!UP0 USEL UR6, UR37, UR6, !UP1 ;  /* 0x0000000625068287 */ /* 0x000fe8000c800000 */
[----:B------:R-:W-:Y:S02]  /*5df0*/  @!UP0 UIADD3 UR4, UPT, UPT, -UR7, UR6, URZ ;  /* 0x0000000607048290 */ /* 0x000fe4000fffe1ff */
[----:B------:R-:W-:Y:S02]  /*5e00*/  @!UP0 UIADD3 UR6, UPT, UPT, UR7, -UR6, URZ ;  /* 0x8000000607068290 */ /* 0x000fe4000fffe0ff */
[----:B------:R-:W-:Y:S02]  /*5e10*/  @!UP0 UIMAD UR38, UR4, UR5, UR38 ;  /* 0x00000005042682a4 */ /* 0x000fe4000f8e0226 */
[----:B------:R-:W-:Y:S02]  /*5e20*/  @!UP0 UIMAD UR37, UR6, UR14, UR37 ;  /* 0x0000000e062582a4 */ /* 0x000fe4000f8e0225 */
[----:B------:R-:W-:Y:S09]  /*5e30*/  ULOP3.LUT UP0, URZ, UR63, 0x1b0, URZ, 0xc0, !UPT ;  /* 0x000001b03fff7892 */ /* 0x000ff2000f80c0ff */
[----:B------:R-:W-:Y:S05]  /*5e40*/  BRA.U !UP0, `(.L_x_102) ;  /* 0x0000000108407547 */ /* 0x000fea000b800000 */
[----:B------:R-:W2:Y:S01]  /*5e50*/  LDCU.64 UR8, c[0x4][0x80] ;  /* 0x01001000ff0877ac */ /* 0x000ea20008000a00 */
[----:B------:R-:W-:Y:S01]  /*5e60*/  MOV R3, 0x0 ;  /* 0x0000000000037802 */ /* 0x000fe20000000f00 */
[----:B------:R-:W-:Y:S02]  /*5e70*/  HFMA2 R12, -RZ, RZ, 0, 5.9604644775390625e-08 ;  /* 0x00000001ff0c7431 */ /* 0x000fe400000001ff */
[----:B------:R-:W-:Y:S02]  /*5e80*/  IMAD.MOV.U32 R8, RZ, RZ, 0x70 ;  /* 0x00000070ff087424 */ /* 0x000fe400078e00ff */
[----:B------:R-:W-:Y:S01]  /*5e90*/  IMAD.MOV.U32 R13, RZ, RZ, RZ ;  /* 0x000000ffff0d7224 */ /* 0x000fe200078e00ff */
[----:B------:R-:W3:Y:S01]  /*5ea0*/  LDCU.64 UR6, c[0x4][0x88] ;  /* 0x01001100ff0677ac */ /* 0x000ee20008000a00 */
[----:B------:R-:W4:Y:S01]  /*5eb0*/  LDC.64 R2, c[0x4][R3] ;  /* 0x0100000003027b82 */ /* 0x000f220000000a00 */
[----:B------:R-:W1:Y:S01]  /*5ec0*/  LDCU.64 UR4, c[0x4][0x8] ;  /* 0x01000100ff0477ac */ /* 0x000e620008000a00 */
[----:B--2---:R-:W-:Y:S01]  /*5ed0*/  MOV R5, UR9 ;  /* 0x0000000900057c02 */ /* 0x004fe20008000f00 */
[----:B------:R-:W-:Y:S01]  /*5ee0*/  IMAD.U32 R4, RZ, RZ, UR8 ;  /* 0x00000008ff047e24 */ /* 0x000fe2000f8e00ff */
[----:B---3--:R-:W-:Y:S01]  /*5ef0*/  MOV R7, UR7 ;  /* 0x0000000700077c02 */ /* 0x008fe20008000f00 */
[----:B------:R-:W-:Y:S01]  /*5f00*/  IMAD.U32 R6, RZ, RZ, UR6 ;  /* 0x00000006ff067e24 */ /* 0x000fe2000f8e00ff */
[----:B-1----:R-:W-:Y:S01]  /*5f10*/  MOV R11, UR5 ;  /* 0x00000005000b7c02 */ /* 0x002fe20008000f00 */
[----:B------:R-:W-:Y:S02]  /*5f20*/  IMAD.U32 R10, RZ, RZ, UR4 ;  /* 0x00000004ff0a7e24 */ /* 0x000fe4000f8e00ff */
[----:B------:R-:W-:Y:S07]  /*5f30*/  LEPC R20, `(.L_x_102) ;  /* 0x000000001014794e */ /* 0x000fee0000000000 */
[----:B----45:R-:W-:Y:S05]  /*5f40*/  CALL.ABS.NOINC R2 ;  /* 0x0000000002007343 */ /* 0x030fea0003c00000 */
.L_x_102:
[----:B------:R-:W-:Y:S01]  /*5f50*/  LOP3.LUT P0, RZ, R94, 0x1b0, RZ, 0xc0, !PT ;  /* 0x000001b05eff7812 */ /* 0x000fe2000780c0ff */
[----:B------:R-:W-:Y:S11]  /*5f60*/  BSSY.RECONVERGENT B6, `(.L_x_103) ;  /* 0x0000013000067945 */ /* 0x000ff60003800200 */
[----:B------:R-:W-:Y:S01]  /*5f70*/  @!UPT UIADD3 URZ, UPT, UPT, URZ, URZ, URZ ;  /* 0x000000fffffff290 */ /* 0x000fe2000fffe0ff */
[----:B------:R-:W-:Y:S05]  /*5f80*/  @!P0 BRA `(.L_x_104) ;  /* 0x0000000000408947 */ /* 0x000fea0003800000 */
        /* <DEDUP_REMOVED lines=16> */
.L_x_104:
[----:B------:R-:W-:Y:S05]  /*6090*/  BSYNC.RECONVERGENT B6 ;  /* 0x0000000000067941 */ /* 0x000fea0003800200 */
.L_x_103:
[----:B------:R-:W-:Y:S01]  /*60a0*/  R2UR UR4, R86 ;  /* 0x00000000560472ca */ /* 0x000fe200000e0000 */
[----:B------:R-:W-:Y:S01]  /*60b0*/  UISETP.NE.U32.AND UP0, UPT, UR60, URZ, UPT ;  /* 0x000000ff3c00728c */ /* 0x000fe2000bf05070 */
[----:B------:R-:W-:Y:S02]  /*60c0*/  ISETP.NE.U32.AND P4, PT, R82, RZ, PT ;  /* 0x000000ff5200720c */ /* 0x000fe40003f85070 */
[----:B------:R-:W-:Y:S01]  /*60d0*/  ISETP.NE.U32.AND P2, PT, RZ, UR46, PT ;  /* 0x0000002eff007c0c */ /* 0x000fe2000bf45070 */
[----:B------:R-:W-:Y:S01]  /*60e0*/  UISETP.NE.AND.EX UP1, UPT, UR61, URZ, UPT, UP0 ;  /* 0x000000ff3d00728c */ /* 0x000fe2000bf25300 */
[----:B------:R-:W-:Y:S01]  /*60f0*/  ISETP.NE.AND.EX P4, PT, R83, RZ, PT, P4 ;  /* 0x000000ff5300720c */ /* 0x000fe20003f85340 */
[----:B------:R-:W-:Y:S01]  /*6100*/  UPLOP3.LUT UP0, UPT, UPT, UPT, UPT, 0x40, 0x4 ;  /* 0x000000000004789c */ /* 0x000fe20003f0e870 */
[----:B------:R-:W-:Y:S05]  /*6110*/  ISETP.NE.AND.EX P2, PT, RZ, UR47, PT, P2 ;  /* 0x0000002fff007c0c */ /* 0x000fea000bf45320 */
[----:B------:R-:W-:Y:S06]  /*6120*/  UISETP.NE.AND UP2, UPT, UR4, URZ, UPT ;  /* 0x000000ff0400728c */ /* 0x000fec000bf45270 */
[----:B------:R-:W-:Y:S05]  /*6130*/  PLOP3.LUT P1, PT, PT, PT, UP2, 0x80, 0x8 ;  /* 0x000000000008781c */ /* 0x000fea0003f2f028 */
[----:B------:R-:W-:Y:S06]  /*6140*/  @UP2 UPLOP3.LUT UP0, UPT, UPT, UPT, UP1, 0x80, 0x8 ;  /* 0x000000000008289c */ /* 0x000fec0003f0f010 */
[----:B------:R-:W-:Y:S01]  /*6150*/  PLOP3.LUT P0, PT, PT, PT, UP0, 0x80, 0x8 ;  /* 0x000000000008781c */ /* 0x000fe20003f0f008 */
[----:B------:R-:W-:Y:S01]  /*6160*/  @!UPT UIADD3 URZ, UPT, UPT, URZ, URZ, URZ ;  /* 0x000000fffffff290 */ /* 0x000fe2000fffe0ff */
[----:B------:R-:W-:Y:S11]  /*6170*/  BRA.U !UP1, `(.L_x_105) ;  /* 0x00000001093c7547 */ /* 0x000ff6000b800000 */
[----:B------:R-:W-:Y:S01]  /*6180*/  UISETP.NE.U32.AND UP0, UPT, UR46, URZ, UPT ;  /* 0x000000ff2e00728c */ /* 0x000fe2000bf05070 */
[----:B-1----:R-:W-:Y:S01]  /*6190*/  HFMA2 R0, -RZ, RZ, 0, 5.9604644775390625e-08 ;  /* 0x00000001ff007431 */ /* 0x002fe200000001ff */
[----:B------:R-:W1:Y:S01]  /*61a0*/  LDCU.64 UR8, c[0x0][0x358] ;  /* 0x00006b00ff0877ac */ /* 0x000e620008000a00 */
[----:B------:R-:W-:Y:S01]  /*61b0*/  IMAD.MOV.U32 R84, RZ, RZ, 0x1 ;  /* 0x00000001ff547424 */ /* 0x000fe200078e00ff */
[----:B------:R-:W-:Y:S06]  /*61c0*/  UISETP.NE.AND.EX UP0, UPT, UR47, URZ, UPT, UP0 ;  /* 0x000000ff2f00728c */ /* 0x000fec000bf05300 */
        /* <DEDUP_REMOVED lines=9> */
[----:B--23--:R-:W-:Y:S02]  /*6260*/  @!P3 IMAD.U32 R41, RZ, RZ, UR4 ;  /* 0x00000004ff29be24 */ /* 0x00cfe4000f8e00ff */
.L_x_105:
[----:B------:R-:W-:Y:S05]  /*6270*/  @!P4 BRA `(.L_x_106) ;  /* 0x000000000024c947 */ /* 0x000fea0003800000 */
[----:B------:R-:W-:Y:S01]  /*6280*/  ISETP.NE.U32.AND P3, PT, R80, RZ, PT ;  /* 0x000000ff5000720c */ /* 0x000fe20003f65070 */
[----:B------:R-:W2:Y:S03]  /*6290*/  LDCU.64 UR4, c[0x0][0x358] ;  /* 0x00006b00ff0477ac */ /* 0x000ea60008000a00 */
[----:B------:R-:W-:Y:S11]  /*62a0*/  ISETP.NE.AND.EX P3, PT, R81, RZ, PT, P3 ;  /* 0x000000ff5100720c */ /* 0x000ff60003f65330 */
[----:B------:R-:W-:Y:S02]  /*62b0*/  @!UPT UIADD3 URZ, UPT, UPT, URZ, URZ, URZ ;  /* 0x000000fffffff290 */ /* 0x000fe4000fffe0ff */
[----:B------:R-:W3:Y:S01]  /*62c0*/  @P3 LDC.64 R2, c[0x0][0x8a8] ;  /* 0x00022a00ff023b82 */ /* 0x000ee20000000a00 */
[----:B-1----:R-:W-:Y:S04]  /*62d0*/  @P3 IMAD R0, R82, UR36, RZ ;  /* 0x0000002452003c24 */ /* 0x002fe8000f8e02ff */
[----:B---3--:R-:W-:Y:S05]  /*62e0*/  @P3 IMAD.WIDE R2, R0, 0x4, R2 ;  /* 0x0000000400023825 */ /* 0x008fea00078e0202 */
[----:B--2--5:R2:W5:Y:S02]  /*62f0*/  @P3 LDG.E R38, desc[UR4][R2.64] ;  /* 0x0000000402263981 */ /* 0x024564000c1e1900 */
[----:B--2---:R-:W3:Y:S02]  /*6300*/  @!P3 LDC R38, c[0x0][0x8a0] ;  /* 0x00022800ff26bb82 */ /* 0x004ee40000000800 */
.L_x_106:
[----:B-----5:R-:W-:Y:S01]  /*6310*/  FSETP.NEU.AND P4, PT, R41, RZ, PT ;  /* 0x000000ff2900720b */ /* 0x020fe20003f8d000 */
[----:B------:R-:W-:Y:S01]  /*6320*/  BSSY B1, `(.L_x_107) ;  /* 0x0000042000017945 */ /* 0x000fe20003800000 */
[----:B------:R-:W-:Y:S01]  /*6330*/  SEL R5, RZ, 0xffffffff, P2 ;  /* 0xffffffffff057807 */ /* 0x000fe20001000000 */
[----:B------:R-:W-:Y:S01]  /*6340*/  IMAD.MOV.U32 R102, RZ, RZ, 0x1 ;  /* 0x00000001ff667424 */ /* 0x000fe200078e00ff */
[----:B------:R-:W-:Y:S02]  /*6350*/  LOP3.LUT P3, RZ, R84, 0xff, RZ, 0xc0, !PT ;  /* 0x000000ff54ff7812 */ /* 0x000fe4000786c0ff */
[----:B------:R-:W-:Y:S02]  /*6360*/  CS2R R78, SRZ ;  /* 0x00000000004e7805 */ /* 0x000fe4000001ff00 */
[----:B------:R-:W-:Y:S02]  /*6370*/  @P1 SEL R4, RZ, 0xffffffff, P4 ;  /* 0xffffffffff041807 */ /* 0x000fe40002000000 */
[----:B------:R-:W-:Y:S02]  /*6380*/  CS2R R76, SRZ ;  /* 0x00000000004c7805 */ /* 0x000fe4000001ff00 */
[----:B------:R-:W-:Y:S02]  /*6390*/  LEA R2, R90, UR44, 0x3 ;  /* 0x0000002c5a027c11 */ /* 0x000fe4000f8e18ff */
[----:B------:R-:W-:Y:S02]  /*63a0*/  CS2R R74, SRZ ;  /* 0x00000000004a7805 */ /* 0x000fe4000001ff00 */
[----:B------:R-:W-:Y:S02]  /*63b0*/  @P0 SEL R4, R5, R4, !P3 ;  /* 0x0000000405040207 */ /* 0x000fe40005800000 */
[----:B------:R-:W-:Y:S02]  /*63c0*/  CS2R R72, SRZ ;  /* 0x0000000000487805 */ /* 0x000fe4000001ff00 */
[----:B------:R-:W-:Y:S02]  /*63d0*/  LEA R100, R36, UR44, 0x3 ;  /* 0x0000002c24647c11 */ /* 0x000fe4000f8e18ff */
[----:B------:R-:W-:Y:S02]  /*63e0*/  @P1 LOP3.LUT R4, R4, 0x1, RZ, 0xc0, !PT ;  /* 0x0000000104041812 */ /* 0x000fe400078ec0ff */
[----:B------:R-:W-:Y:S02]  /*63f0*/  SHF.L.U32 R3, R92, 0x1f, RZ ;  /* 0x0000001f5c037819 */ /* 0x000fe400000006ff */
[----:B------:R-:W-:Y:S02]  /*6400*/  ISETP.NE.U32.OR P6, PT, R4, 0x1, !P1 ;  /* 0x000000010400780c */ /* 0x000fe40004fc5470 */
[----:B------:R-:W-:Y:S02]  /*6410*/  PLOP3.LUT P2, PT, PT, PT, UP1, 0x80, 0x8 ;  /* 0x000000000008781c */ /* 0x000fe40003f4f018 */
[C---:B------:R-:W-:Y:S02]  /*6420*/  LEA.HI R39, R36.reuse, R36, RZ, 0x1 ;  /* 0x0000002424277211 */ /* 0x040fe400078f08ff */
[----:B------:R-:W-:Y:S02]  /*6430*/  SEL R4, RZ, 0xffffffff, P4 ;  /* 0xffffffffff047807 */ /* 0x000fe40002000000 */
[----:B------:R-:W-:Y:S01]  /*6440*/  P2R R96, PR, RZ, 0x40 ;  /* 0x00000040ff607803 */ /* 0x000fe20000000000 */
[C---:B-1----:R-:W-:Y:S01]  /*6450*/  IMAD.SHL.U32 R0, R39.reuse, 0x40, RZ ;  /* 0x0000004027007824 */ /* 0x042fe200078e00ff */
[----:B------:R-:W-:Y:S03]  /*6460*/  LOP3.LUT R39, R39, 0xffe, RZ, 0xc0, !PT ;  /* 0x00000ffe27277812 */ /* 0x000fe600078ec0ff */
[----:B------:R-:W-:Y:S02]  /*6470*/  @P6 SHF.L.U32 R7, R89, 0x1f, RZ ;  /* 0x0000001f59076819 */ /* 0x000fe400000006ff */
[----:B------:R-:W-:Y:S01]  /*6480*/  @P2 SEL R4, R5, R4, !P3 ;  /* 0x0000000405042207 */ /* 0x000fe20005800000 */
[----:B------:R-:W-:Y:S01]  /*6490*/  IMAD.IADD R39, R36, 0x1, -R39 ;  /* 0x0000000124277824 */ /* 0x000fe200078e0a27 */
[----:B------:R-:W1:Y:S01]  /*64a0*/  @P6 SYNCS.PHASECHK.TRANS64.TRYWAIT P1, [R2+URZ+0x110], R7 ;  /* 0x00011007020065a7 */ /* 0x000e6200080211ff */
[----:B------:R-:W-:Y:S02]  /*64b0*/  LOP3.LUT R0, R0, 0xffffff80, RZ, 0xc0, !PT ;  /* 0xffffff8000007812 */ /* 0x000fe400078ec0ff */
[----:B------:R-:W-:Y:S03]  /*64c0*/  LOP3.LUT R4, R4, 0x1, RZ, 0xc0, !PT ;  /* 0x0000000104047812 */ /* 0x000fe600078ec0ff */
[----:B------:R-:W-:Y:S01]  /*64d0*/  IMAD.IADD R0, R37, 0x1, R0 ;  /* 0x0000000125007824 */ /* 0x000fe200078e0200 */
[----:B------:R-:W-:Y:S03]  /*64e0*/  ISETP.NE.U32.AND P5, PT, R4, 0x1, PT ;  /* 0x000000010400780c */ /* 0x000fe60003fa5070 */
[----:B------:R-:W-:Y:S01]  /*64f0*/  IMAD R39, R39, 0x100000, R0 ;  /* 0x0010000027277824 */ /* 0x000fe200078e0200 */
[----:B------:R-:W-:Y:S01]  /*6500*/  P2R R103, PR, RZ, 0x20 ;  /* 0x00000020ff677803 */ /* 0x000fe20000000000 */
[----:B------:R2:W4:Y:S01]  /*6510*/  SYNCS.PHASECHK.TRANS64.TRYWAIT P0, [R100+URZ+0x160], R3 ;  /* 0x00016003640075a7 */ /* 0x00052200080011ff */
[----:B-1----:R-:W-:Y:S01]  /*6520*/  @P6 SEL R102, RZ, 0x1, !P1 ;  /* 0x00000001ff666807 */ /* 0x002fe20004800000 */
[----:B--2---:R-:W-:Y:S06]  /*6530*/  @!P6 BRA `(.L_x_108) ;  /* 0x000000000080e947 */ /* 0x004fec0003800000 */
[----:B------:R-:W-:Y:S01]  /*6540*/  @P5 IMAD R6, R90, 0x1000, R71 ;  /* 0x000010005a065824 */ /* 0x000fe200078e0247 */
[----:B------:R-:W1:Y:S01]  /*6550*/  S2R R0, SR_CgaCtaId ;  /* 0x0000000000007919 */ /* 0x000e620000008800 */
[----:B------:R-:W-:Y:S01]  /*6560*/  ISETP.NE.AND P1, PT, R102, RZ, PT ;  /* 0x000000ff6600720c */ /* 0x000fe20003f25270 */
[----:B------:R-:W-:Y:S01]  /*6570*/  BSSY B0, `(.L_x_109) ;  /* 0x000000b000007945 */ /* 0x000fe20003800000 */
[----:B------:R-:W-:Y:S01]  /*6580*/  @P5 VIADD R4, R6, UR44 ;  /* 0x0000002c06045c36 */ /* 0x000fe20008000000 */
[----:B------:R-:W-:Y:S02]  /*6590*/  CS2R R74, SRZ ;  /* 0x00000000004a7805 */ /* 0x000fe4000001ff00 */
[----:B------:R-:W-:Y:S02]  /*65a0*/  CS2R R72, SRZ ;  /* 0x0000000000487805 */ /* 0x000fe4000001ff00 */
[----:B------:R-:W-:Y:S01]  /*65b0*/  CS2R R78, SRZ ;  /* 0x00000000004e7805 */ /* 0x000fe2000001ff00 */
[----:B------:R-:W-:Y:S01]  /*65c0*/  @P5 IMAD R4, R93, -0x10, R4 ;  /* 0xfffffff05d045824 */ /* 0x000fe200078e0204 */
[----:B------:R-:W-:Y:S04]  /*65d0*/  CS2R R76, SRZ ;  /* 0x00000000004c7805 */ /* 0x000fe8000001ff00 */
[----:B------:R-:W-:Y:S05]  /*65e0*/  @P1 BRA `(.L_x_110) ;  /* 0x00000000000c1947 */ /* 0x000fea0003800000 */
[----:B------:R-:W-:Y:S04]  /*65f0*/  SHF.L.U32 R5, R89, 0x1f, RZ ;  /* 0x0000001f59057819 */ /* 0x000fe800000006ff */
[----:B------:R-:W2:Y:S02]  /*6600*/  SYNCS.PHASECHK.TRANS64.TRYWAIT P1, [R2+URZ+0x110], R5 ;  /* 0x00011005020075a7 */ /* 0x000ea400080211ff */
[----:B--2---:R-:W-:Y:S05]  /*6610*/  @!P1 BRA `(.L_x_111) ;  /* 0x00000028002c9947 */ /* 0x004fea0003800000 */
.L_x_110:
[----:B------:R-:W-:Y:S05]  /*6620*/  BSYNC B0 ;  /* 0x0000000000007941 */ /* 0x000fea0003800000 */
.L_x_109:
[----:B------:R-:W-:Y:S01]  /*6630*/  ISETP.NE.AND P1, PT, R103, RZ, PT ;  /* 0x000000ff6700720c */ /* 0x000fe20003f25270 */
[----:B--2---:R-:W-:Y:S02]  /*6640*/  VIADD R5, R2, 0x120 ;  /* 0x0000012002057836 */ /* 0x004fe40000000000 */
[----:B------:R-:W-:Y:S03]  /*6650*/  VIADD R90, R90, 0x1 ;  /* 0x000000015a5a7836 */ /* 0x000fe60000000000 */
[----:B-1----:R-:W-:Y:S07]  /*6660*/  PRMT R0, R0, 0x654, R5 ;  /* 0x0000065400007816 */ /* 0x002fee0000000005 */
[----:B------:R1:W2:Y:S04]  /*6670*/  @P1 LDS.128 R72, [R6+UR44+0x200] ;  /* 0x0002002c06481984 */ /* 0x0002a80008000c00 */
[----:B------:R1:W1:Y:S01]  /*6680*/  @P1 LDS.128 R76, [R4+0x210] ;  /* 0x00021000044c1984 */ /* 0x0002620000000c00 */
[C---:B------:R-:W-:Y:S01]  /*6690*/  ISETP.NE.AND P1, PT, R90.reuse, 0x2, PT ;  /* 0x000000025a00780c */ /* 0x040fe20003f25270 */
[----:B------:R-:W-:Y:S01]  /*66a0*/  @!PT LDS RZ, [RZ] ;  /* 0x00000000fffff984 */ /* 0x000fe20000000800 */
[----:B------:R-:W-:Y:S01]  /*66b0*/  @!PT LDS RZ, [RZ] ;  /* 0x00000000fffff984 */ /* 0x000fe20000000800 */
[----:B------:R-:W-:Y:S01]  /*66c0*/  @!PT LDS RZ, [RZ] ;  /* 0x00000000fffff984 */ /* 0x000fe20000000800 */
[----:B------:R-:W-:Y:S01]  /*66d0*/  @!PT LDS RZ, [RZ] ;  /* 0x00000000fffff984 */ /* 0x000fe20000000800 */
[----:B------:R5:W-:Y:S06]  /*66e0*/  MEMBAR.ALL.CTA ;  /* 0x0000000000007992 */ /* 0x000bec0000008000 */
[----:B-----5:R-:W5:Y:S01]  /*66f0*/  FENCE.VIEW.ASYNC.S ;  /* 0x00000000000073c6 */ /* 0x020f620000000000 */
[----:B------:R-:W-:Y:S01]  /*6700*/  SEL R90, R90, RZ, P1 ;  /* 0x000000ff5a5a7207 */ /* 0x000fe20000800000 */
[----:B-----5:R5:W-:Y:S02]  /*6710*/  SYNCS.ARRIVE.TRANS64.RED.A1T0 RZ, [R0+URZ], RZ ;  /* 0x000000ff00ff79a7 */ /* 0x020be400081004ff */
[----:B-----5:R-:W-:Y:S04]  /*6720*/  SEL R0, RZ, 0x1, P1 ;  /* 0x00000001ff007807 */ /* 0x020fe80000800000 */
[----:B--2---:R-:W-:Y:S02]  /*6730*/  LOP3.LUT R89, R89, R0, RZ, 0x3c, !PT ;  /* 0x0000000059597212 */ /* 0x004fe400078e3cff */
.L_x_108:
[----:B------:R-:W-:Y:S05]  /*6740*/  BSYNC B1 ;  /* 0x0000000000017941 */ /* 0x000fea0003800000 */
.L_x_107:
[----:B------:R-:W-:Y:S04]  /*6750*/  SHF.R.U32.HI R0, RZ, 0x15, R39 ;  /* 0x00000015ff007819 */ /* 0x000fe80000011627 */
[----:B------:R-:W-:Y:S01]  /*6760*/  LOP3.LUT P1, RZ, R0, 0x3, R85, 0x48, !PT ;  /* 0x0000000300ff7812 */ /* 0x000fe20007824855 */
[----:B------:R-:W-:Y:S01]  /*6770*/  @!UPT UIADD3 URZ, UPT, UPT, URZ, URZ, URZ ;  /* 0x000000fffffff290 */ /* 0x000fe2000fffe0ff */
[----:B----4-:R-:W-:Y:S11]  /*6780*/  @P0 BRA `(.L_x_112) ;  /* 0x0000000000080947 */ /* 0x010ff60003800000 */
[----:B------:R-:W2:Y:S02]  /*6790*/  SYNCS.PHASECHK.TRANS64.TRYWAIT P0, [R100+URZ+0x160], R3 ;  /* 0x00016003640075a7 */ /* 0x000ea400080011ff */
[----:B--2---:R-:W-:Y:S05]  /*67a0*/  @!P0 BRA `(.L_x_113) ;  /* 0x0000002400dc8947 */ /* 0x004fea0003800000 */
.L_x_112:
[----:B------:R-:W-:Y:S05]  /*67b0*/  @!P1 BRA `(.L_x_114) ;  /* 0x0000000000409947 */ /* 0x000fea0003800000 */
[----:B------:R-:W4:Y:S01]  /*67c0*/  LDCU.64 UR8, c[0x4][0x70] ;  /* 0x01000e00ff0877ac */ /* 0x000f220008000a00 */
[----:B--2---:R-:W-:Y:S01]  /*67d0*/  MOV R3, 0x0 ;  /* 0x0000000000037802 */ /* 0x004fe20000000f00 */
[----:B------:R-:W-:Y:S02]  /*67e0*/  HFMA2 R12, -RZ, RZ, 0, 5.9604644775390625e-08 ;  /* 0x00000001ff0c7431 */ /* 0x000fe400000001ff */
[----:B------:R-:W-:Y:S02]  /*67f0*/  IMAD.MOV.U32 R8, RZ, RZ, 0x192 ;  /* 0x00000192ff087424 */ /* 0x000fe400078e00ff */
[----:B------:R-:W-:Y:S01]  /*6800*/  IMAD.MOV.U32 R13, RZ, RZ, RZ ;  /* 0x000000ffff0d7224 */ /* 0x000fe200078e00ff */
[----:B------:R-:W2:Y:S01]  /*6810*/  LDCU.64 UR6, c[0x4][0x78] ;  /* 0x01000f00ff0677ac */ /* 0x000ea20008000a00 */
[----:B------:R-:W3:Y:S01]  /*6820*/  LDC.64 R2, c[0x4][R3] ;  /* 0x0100000003027b82 */ /* 0x000ee20000000a00 */
[----:B------:R-:W5:Y:S01]  /*6830*/  LDCU.64 UR4, c[0x4][0x10] ;  /* 0x01000200ff0477ac */ /* 0x000f620008000a00 */
[----:B----4-:R-:W-:Y:S01]  /*6840*/  MOV R5, UR9 ;  /* 0x0000000900057c02 */ /* 0x010fe20008000f00 */
[----:B-1----:R-:W-:Y:S01]  /*6850*/  IMAD.U32 R4, RZ, RZ, UR8 ;  /* 0x00000008ff047e24 */ /* 0x002fe2000f8e00ff */
[----:B--2---:R-:W-:Y:S01]  /*6860*/  MOV R7, UR7 ;  /* 0x0000000700077c02 */ /* 0x004fe20008000f00 */
[----:B------:R-:W-:Y:S01]  /*6870*/  IMAD.U32 R6, RZ, RZ, UR6 ;  /* 0x00000006ff067e24 */ /* 0x000fe2000f8e00ff */
[----:B-----5:R-:W-:Y:S01]  /*6880*/  MOV R11, UR5 ;  /* 0x00000005000b7c02 */ /* 0x020fe20008000f00 */
[----:B------:R-:W-:Y:S02]  /*6890*/  IMAD.U32 R10, RZ, RZ, UR4 ;  /* 0x00000004ff0a7e24 */ /* 0x000fe4000f8e00ff */
[----:B------:R-:W-:Y:S07]  /*68a0*/  LEPC R20, `(.L_x_114) ;  /* 0x000000001014794e */ /* 0x000fee0000000000 */
[----:B---3--:R-:W-:Y:S05]  /*68b0*/  CALL.ABS.NOINC R2 ;  /* 0x0000000002007343 */ /* 0x008fea0003c00000 */
.L_x_114:
[-C--:B------:R-:W-:Y:S01]  /*68c0*/  F2FP.F16.E4M3.UNPACK_B R42, R72.reuse ;  /* 0x00000048ff2a723e */ /* 0x080fe200020006ff */
[----:B------:R-:W-:Y:S05]  /*68d0*/  WARPSYNC.ALL ;  /* 0x0000000000007948 */ /* 0x000fea0003800000 */
[----:B------:R-:W-:Y:S01]  /*68e0*/  R2UR UR4, R39 ;  /* 0x00000000270472ca */ /* 0x000fe200000e0000 */
[--C-:B------:R-:W-:Y:S01]  /*68f0*/  HADD2.F32 R40, -RZ, R42.reuse.H0_H0 ;  /* 0x2000002aff287230 */ /* 0x100fe20000004100 */
[----:B------:R-:W-:Y:S01]  /*6900*/  F2FP.F16.E4M3.UNPACK_B R43, R72.H1 ;  /* 0x00000048ff2b723e */ /* 0x000fe200030006ff */
[----:B------:R-:W-:Y:S01]  /*6910*/  HADD2.F32 R42, -RZ, R42.H1_H1 ;  /* 0x3000002aff2a7230 */ /* 0x000fe20000004100 */
[-C--:B------:R-:W-:Y:S01]  /*6920*/  F2FP.F16.E4M3.UNPACK_B R45, R73.reuse ;  /* 0x00000049ff2d723e */ /* 0x080fe200020006ff */
[----:B------:R-:W-:Y:S01]  /*6930*/  BSSY.RECONVERGENT B0, `(.L_x_115) ;  /* 0x0000099000007945 */ /* 0x000fe20003800200 */
[----:B------:R-:W-:Y:S01]  /*6940*/  F2FP.F16.E4M3.UNPACK_B R47, R73.H1 ;  /* 0x00000049ff2f723e */ /* 0x000fe200030006ff */
[--C-:B------:R-:W-:Y:S01]  /*6950*/  HADD2.F32 R44, -RZ, R43.reuse.H0_H0 ;  /* 0x2000002bff2c7230 */ /* 0x100fe20000004100 */
[-C--:B------:R-:W-:Y:S01]  /*6960*/  F2FP.F16.E4M3.UNPACK_B R49, R74.reuse ;  /* 0x0000004aff31723e */ /* 0x080fe200020006ff */
[----:B------:R-:W-:Y:S01]  /*6970*/  HADD2.F32 R46, -RZ, R43.H1_H1 ;  /* 0x3000002bff2e7230 */ /* 0x000fe20000004100 */
[----:B------:R-:W-:Y:S01]  /*6980*/  F2FP.F16.E4M3.UNPACK_B R51, R74.H1 ;  /* 0x0000004aff33723e */ /* 0x000fe200030006ff */
[--C-:B------:R-:W-:Y:S01]  /*6990*/  HADD2.F32 R43, -RZ, R45.reuse.H0_H0 ;  /* 0x2000002dff2b7230 */ /* 0x100fe20000004100 */
[-C--:B------:R-:W-:Y:S01]  /*69a0*/  F2FP.F16.E4M3.UNPACK_B R53, R75.reuse ;  /* 0x0000004bff35723e */ /* 0x080fe200020006ff */
[----:B-1----:R-:W-:Y:S01]  /*69b0*/  LDTM.16dp32bit_t0_t15.x32 R4, tmem[UR4] ;  /* 0x00000004000479ee */ /* 0x002fe20008a80000 */
[----:B------:R-:W3:Y:S01]  /*69c0*/  LDTM.16dp32bit_t16_t31.x32 R4, tmem[UR4+0x20] ;  /* 0x00002004000479ee */ /* 0x000ee20008aa0000 */
[----:B------:R-:W-:Y:S01]  /*69d0*/  ISETP.NE.AND P6, PT, R96, RZ, PT ;  /* 0x000000ff6000720c */ /* 0x000fe20003fc5270 */
[----:B------:R-:W-:Y:S01]  /*69e0*/  HADD2.F32 R48, -RZ, R45.H1_H1 ;  /* 0x3000002dff307230 */ /* 0x000fe20000004100 */
[----:B------:R-:W-:Y:S01]  /*69f0*/  IADD3 R109, PT, PT, R71, UR44, RZ ;  /* 0x0000002c476d7c10 */ /* 0x000fe2000fffe0ff */
[----:B------:R-:W-:Y:S01]  /*6a00*/  HADD2.F32 R52, -RZ, R49.H1_H1 ;  /* 0x30000031ff347230 */ /* 0x000fe20000004100 */
[----:B------:R-:W-:Y:S01]  /*6a10*/  SHF.L.U32 R108, R88, 0x4, RZ ;  /* 0x00000004586c7819 */ /* 0x000fe200000006ff */
[----:B------:R-:W-:Y:S01]  /*6a20*/  HADD2.F32 R56, -RZ, R53.H1_H1 ;  /* 0x30000035ff387230 */ /* 0x000fe20000004100 */
[----:B------:R-:W-:Y:S01]  /*6a30*/  F2FP.F16.E4M3.UNPACK_B R55, R75.H1 ;  /* 0x0000004bff37723e */ /* 0x000fe200030006ff */
[--C-:B------:R-:W-:Y:S01]  /*6a40*/  HADD2.F32 R45, -RZ, R47.reuse.H0_H0 ;  /* 0x2000002fff2d7230 */ /* 0x100fe20000004100 */
[----:B------:R-:W-:Y:S01]  /*6a50*/  IADD3 R101, PT, PT, R109, R108, RZ ;  /* 0x0000006c6d657210 */ /* 0x000fe20007ffe0ff */
[----:B------:R-:W-:Y:S01]  /*6a60*/  HADD2.F32 R50, -RZ, R47.H1_H1 ;  /* 0x3000002fff327230 */ /* 0x000fe20000004100 */
[-C--:B------:R-:W-:Y:S01]  /*6a70*/  F2FP.F16.E4M3.UNPACK_B R57, R76.reuse ;  /* 0x0000004cff39723e */ /* 0x080fe200020006ff */
[----:B------:R-:W-:Y:S01]  /*6a80*/  HADD2.F32 R47, -RZ, R49.H0_H0 ;  /* 0x20000031ff2f7230 */ /* 0x000fe20000004100 */
[----:B------:R-:W-:Y:S01]  /*6a90*/  F2FP.F16.E4M3.UNPACK_B R59, R76.H1 ;  /* 0x0000004cff3b723e */ /* 0x000fe200030006ff */
[----:B------:R-:W-:Y:S01]  /*6aa0*/  HADD2.F32 R49, -RZ, R51.H0_H0 ;  /* 0x20000033ff317230 */ /* 0x000fe20000004100 */
[-C--:B------:R-:W-:Y:S01]  /*6ab0*/  F2FP.F16.E4M3.UNPACK_B R61, R77.reuse ;  /* 0x0000004dff3d723e */ /* 0x080fe200020006ff */
[----:B------:R-:W-:Y:S01]  /*6ac0*/  HADD2.F32 R60, -RZ, R57.H1_H1 ;  /* 0x30000039ff3c7230 */ /* 0x000fe20000004100 */
[----:B------:R-:W-:Y:S01]  /*6ad0*/  F2FP.F16.E4M3.UNPACK_B R63, R77.H1 ;  /* 0x0000004dff3f723e */ /* 0x000fe200030006ff */
[----:B------:R-:W-:Y:S01]  /*6ae0*/  HADD2.F32 R54, -RZ, R51.H1_H1 ;  /* 0x30000033ff367230 */ /* 0x000fe20000004100 */
[-C--:B------:R-:W-:Y:S01]  /*6af0*/  F2FP.F16.E4M3.UNPACK_B R65, R78.reuse ;  /* 0x0000004eff41723e */ /* 0x080fe200020006ff */
[----:B------:R-:W-:Y:S01]  /*6b00*/  HADD2.F32 R51, -RZ, R53.H0_H0 ;  /* 0x20000035ff337230 */ /* 0x000fe20000004100 */
[----:B------:R-:W-:Y:S01]  /*6b10*/  F2FP.F16.E4M3.UNPACK_B R67, R78.H1 ;  /* 0x0000004eff43723e */ /* 0x000fe200030006ff */
[----:B------:R-:W-:Y:S01]  /*6b20*/  HADD2.F32 R64, -RZ, R61.H1_H1 ;  /* 0x3000003dff407230 */ /* 0x000fe20000004100 */
[----:B------:R-:W-:Y:S01]  /*6b30*/  ISETP.NE.AND P0, PT, R95, RZ, PT ;  /* 0x000000ff5f00720c */ /* 0x000fe20003f05270 */
[C---:B---3--:R-:W-:Y:S01]  /*6b40*/  FMUL R0, R38.reuse, R4 ;  /* 0x0000000426007220 */ /* 0x048fe20000400000 */
[C---:B------:R-:W-:Y:S01]  /*6b50*/  FMUL R2, R38.reuse, R5 ;  /* 0x0000000526027220 */ /* 0x040fe20000400000 */
[C---:B------:R-:W-:Y:S01]  /*6b60*/  FMUL R4, R38.reuse, R8 ;  /* 0x0000000826047220 */ /* 0x040fe20000400000 */
[C---:B------:R-:W-:Y:S01]  /*6b70*/  FMUL R5, R38.reuse, R9 ;  /* 0x0000000926057220 */ /* 0x040fe20000400000 */
[C---:B------:R-:W-:Y:S01]  /*6b80*/  FFMA R0, R41.reuse, R40, R0 ;  /* 0x0000002829007223 */ /* 0x040fe20000000000 */
[C---:B------:R-:W-:Y:S01]  /*6b90*/  FFMA R2, R41.reuse, R42, R2 ;  /* 0x0000002a29027223 */ /* 0x040fe20000000002 */
[C---:B------:R-:W-:Y:S01]  /*6ba0*/  FMUL R8, R38.reuse, R12 ;  /* 0x0000000c26087220 */ /* 0x040fe20000400000 */
[C---:B------:R-:W-:Y:S01]  /*6bb0*/  FMUL R9, R38.reuse, R13 ;  /* 0x0000000d26097220 */ /* 0x040fe20000400000 */
[C---:B------:R-:W-:Y:S01]  /*6bc0*/  FMUL R12, R38.reuse, R16 ;  /* 0x00000010260c7220 */ /* 0x040fe20000400000 */
[C---:B------:R-:W-:Y:S01]  /*6bd0*/  FMUL R13, R38.reuse, R17 ;  /* 0x00000011260d7220 */ /* 0x040fe20000400000 */
[C---:B------:R-:W-:Y:S01]  /*6be0*/  FMUL R16, R38.reuse, R20 ;  /* 0x0000001426107220 */ /* 0x040fe20000400000 */
[C---:B------:R-:W-:Y:S01]  /*6bf0*/  FMUL R17, R38.reuse, R21 ;  /* 0x0000001526117220 */ /* 0x040fe20000400000 */
[C---:B------:R-:W-:Y:S01]  /*6c00*/  FMUL R20, R38.reuse, R24 ;  /* 0x0000001826147220 */ /* 0x040fe20000400000 */
[C---:B------:R-:W-:Y:S01]  /*6c10*/  FMUL R21, R38.reuse, R25 ;  /* 0x0000001926157220 */ /* 0x040fe20000400000 */
[----:B------:R-:W-:Y:S02]  /*6c20*/  HADD2.F32 R68, -RZ, R65.H1_H1 ;  /* 0x30000041ff447230 */ /* 0x000fe40000004100 */
[C---:B------:R-:W-:Y:S01]  /*6c30*/  FMUL R24, R38.reuse, R28 ;  /* 0x0000001c26187220 */ /* 0x040fe20000400000 */
[C---:B------:R-:W-:Y:S01]  /*6c40*/  FMUL R25, R38.reuse, R29 ;  /* 0x0000001d26197220 */ /* 0x040fe20000400000 */
[C---:B------:R-:W-:Y:S01]  /*6c50*/  FMUL R28, R38.reuse, R32 ;  /* 0x00000020261c7220 */ /* 0x040fe20000400000 */
[C---:B------:R-:W-:Y:S01]  /*6c60*/  FMUL R29, R38.reuse, R33 ;  /* 0x00000021261d7220 */ /* 0x040fe20000400000 */
[C---:B--2---:R-:W-:Y:S01]  /*6c70*/  FMUL R3, R38.reuse, R6 ;  /* 0x0000000626037220 */ /* 0x044fe20000400000 */
[C---:B------:R-:W-:Y:S01]  /*6c80*/  FMUL R7, R38.reuse, R7 ;  /* 0x0000000726077220 */ /* 0x040fe20000400000 */
[C---:B------:R-:W-:Y:S01]  /*6c90*/  FMUL R6, R38.reuse, R10 ;  /* 0x0000000a26067220 */ /* 0x040fe20000400000 */
[C---:B------:R-:W-:Y:S01]  /*6ca0*/  FMUL R11, R38.reuse, R11 ;  /* 0x0000000b260b7220 */ /* 0x040fe20000400000 */
[C---:B------:R-:W-:Y:S01]  /*6cb0*/  FFMA R3, R41.reuse, R44, R3 ;  /* 0x0000002c29037223 */ /* 0x040fe20000000003 */
[C---:B------:R-:W-:Y:S01]  /*6cc0*/  FFMA R7, R41.reuse, R46, R7 ;  /* 0x0000002e29077223 */ /* 0x040fe20000000007 */
[C---:B------:R-:W-:Y:S01]  /*6cd0*/  FFMA R4, R41.reuse, R43, R4 ;  /* 0x0000002b29047223 */ /* 0x040fe20000000004 */
[----:B------:R-:W-:Y:S01]  /*6ce0*/  F2FP.F16.E4M3.UNPACK_B R40, R79 ;  /* 0x0000004fff28723e */ /* 0x000fe200020006ff */
[C---:B------:R-:W-:Y:S01]  /*6cf0*/  FFMA R5, R41.reuse, R48, R5 ;  /* 0x0000003029057223 */ /* 0x040fe20000000005 */
[C---:B------:R-:W-:Y:S01]  /*6d00*/  FFMA R6, R41.reuse, R45, R6 ;  /* 0x0000002d29067223 */ /* 0x040fe20000000006 */
[----:B------:R-:W-:Y:S01]  /*6d10*/  F2FP.F16.E4M3.UNPACK_B R42, R79.H1 ;  /* 0x0000004fff2a723e */ /* 0x000fe200030006ff */
[C---:B------:R-:W-:Y:S01]  /*6d20*/  FFMA R11, R41.reuse, R50, R11 ;  /* 0x00000032290b7223 */ /* 0x040fe2000000000b */
[----:B------:R-:W-:Y:S01]  /*6d30*/  FFMA R8, R41, R47, R8 ;  /* 0x0000002f29087223 */ /* 0x000fe20000000008 */
[----:B------:R-:W-:Y:S01]  /*6d40*/  F2FP.SATFINITE.E4M3.F32.PACK_AB_MERGE_C R97, R7, R3, RZ ;  /* 0x000000030761723e */ /* 0x000fe200048070ff */
[C---:B------:R-:W-:Y:S01]  /*6d50*/  FFMA R9, R41.reuse, R52, R9 ;  /* 0x0000003429097223 */ /* 0x040fe20000000009 */
[----:B------:R-:W-:Y:S01]  /*6d60*/  FMUL R10, R38, R14 ;  /* 0x0000000e260a7220 */ /* 0x000fe20000400000 */
[----:B------:R-:W-:Y:S01]  /*6d70*/  LEA R109, R90, UR44, 0x3 ;  /* 0x0000002c5a6d7c11 */ /* 0x000fe2000f8e18ff */
[----:B------:R-:W-:Y:S01]  /*6d80*/  FMUL R15, R38, R15 ;  /* 0x0000000f260f7220 */ /* 0x000fe20000400000 */
[--C-:B------:R-:W-:Y:S01]  /*6d90*/  HADD2.F32 R53, -RZ, R55.reuse.H0_H0 ;  /* 0x20000037ff357230 */ /* 0x100fe20000004100 */
[----:B------:R-:W-:Y:S01]  /*6da0*/  F2FP.SATFINITE.E4M3.F32.PACK_AB_MERGE_C R96, R2, R0, R97 ;  /* 0x000000000260723e */ /* 0x000fe20004807061 */
[----:B------:R-:W-:Y:S01]  /*6db0*/  FFMA R10, R41, R49, R10 ;  /* 0x00000031290a7223 */ /* 0x000fe2000000000a */
[----:B------:R-:W-:Y:S01]  /*6dc0*/  F2FP.SATFINITE.E4M3.F32.PACK_AB_MERGE_C R97, R11, R6, RZ ;  /* 0x000000060b61723e */ /* 0x000fe200048070ff */
[C---:B------:R-:W-:Y:S01]  /*6dd0*/  FFMA R15, R41.reuse, R54, R15 ;  /* 0x00000036290f7223 */ /* 0x040fe2000000000f */
[C---:B------:R-:W-:Y:S01]  /*6de0*/  FFMA R12, R41.reuse, R51, R12 ;  /* 0x00000033290c7223 */ /* 0x040fe2000000000c */
[----:B------:R-:W-:Y:S01]  /*6df0*/  FFMA R13, R41, R56, R13 ;  /* 0x00000038290d7223 */ /* 0x000fe2000000000d */
[----:B------:R-:W-:Y:S01]  /*6e00*/  F2FP.SATFINITE.E4M3.F32.PACK_AB_MERGE_C R97, R5, R4, R97 ;  /* 0x000000040561723e */ /* 0x000fe20004807061 */
[----:B------:R-:W-:Y:S01]  /*6e10*/  HADD2.F32 R58, -RZ, R55.H1_H1 ;  /* 0x30000037ff3a7230 */ /* 0x000fe20000004100 */
[----:B------:R-:W-:Y:S01]  /*6e20*/  F2FP.SATFINITE.E4M3.F32.PACK_AB_MERGE_C R98, R15, R10, RZ ;  /* 0x0000000a0f62723e */ /* 0x000fe200048070ff */
[----:B------:R-:W-:Y:S02]  /*6e30*/  HADD2.F32 R55, -RZ, R57.H0_H0 ;  /* 0x20000039ff377230 */ /* 0x000fe40000004100 */
[C---:B------:R-:W-:Y:S01]  /*6e40*/  FMUL R14, R38.reuse, R18 ;  /* 0x00000012260e7220 */ /* 0x040fe20000400000 */
[C---:B------:R-:W-:Y:S01]  /*6e50*/  FMUL R19, R38.reuse, R19 ;  /* 0x0000001326137220 */ /* 0x040fe20000400000 */
[--C-:B------:R-:W-:Y:S02]  /*6e60*/  HADD2.F32 R57, -RZ, R59.reuse.H0_H0 ;  /* 0x2000003bff397230 */ /* 0x100fe40000004100 */
[C---:B------:R-:W-:Y:S01]  /*6e70*/  FMUL R18, R38.reuse, R22 ;  /* 0x0000001626127220 */ /* 0x040fe20000400000 */
[C---:B------:R-:W-:Y:S01]  /*6e80*/  FFMA R14, R41.reuse, R53, R14 ;  /* 0x00000035290e7223 */ /* 0x040fe2000000000e */
[----:B------:R-:W-:Y:S02]  /*6e90*/  HADD2.F32 R62, -RZ, R59.H1_H1 ;  /* 0x3000003bff3e7230 */ /* 0x000fe40000004100 */
[C---:B------:R-:W-:Y:S01]  /*6ea0*/  FFMA R19, R41.reuse, R58, R19 ;  /* 0x0000003a29137223 */ /* 0x040fe20000000013 */
[----:B------:R-:W-:Y:S02]  /*6eb0*/  HADD2.F32 R59, -RZ, R61.H0_H0 ;  /* 0x2000003dff3b7230 */ /* 0x000fe40000004100 */
[C---:B------:R-:W-:Y:S01]  /*6ec0*/  FMUL R23, R38.reuse, R23 ;  /* 0x0000001726177220 */ /* 0x040fe20000400000 */
[C---:B------:R-:W-:Y:S01]  /*6ed0*/  FFMA R16, R41.reuse, R55, R16 ;  /* 0x0000003729107223 */ /* 0x040fe20000000010 */
[C---:B------:R-:W-:Y:S01]  /*6ee0*/  FFMA R17, R41.reuse, R60, R17 ;  /* 0x0000003c29117223 */ /* 0x040fe20000000011 */
[--C-:B------:R-:W-:Y:S02]  /*6ef0*/  HADD2.F32 R61, -RZ, R63.reuse.H0_H0 ;  /* 0x2000003fff3d7230 */ /* 0x100fe40000004100 */
[C---:B------:R-:W-:Y:S01]  /*6f00*/  FFMA R18, R41.reuse, R57, R18 ;  /* 0x0000003929127223 */ /* 0x040fe20000000012 */
[----:B------:R-:W-:Y:S02]  /*6f10*/  HADD2.F32 R66, -RZ, R63.H1_H1 ;  /* 0x3000003fff427230 */ /* 0x000fe40000004100 */
[C---:B------:R-:W-:Y:S01]  /*6f20*/  FMUL R22, R38.reuse, R26 ;  /* 0x0000001a26167220 */ /* 0x040fe20000400000 */
[----:B------:R-:W-:Y:S02]  /*6f30*/  HADD2.F32 R63, -RZ, R65.H0_H0 ;  /* 0x20000041ff3f7230 */ /* 0x000fe40000004100 */
[C---:B------:R-:W-:Y:S01]  /*6f40*/  FFMA R23, R41.reuse, R62, R23 ;  /* 0x0000003e29177223 */ /* 0x040fe20000000017 */
[C---:B------:R-:W-:Y:S01]  /*6f50*/  FMUL R27, R38.reuse, R27 ;  /* 0x0000001b261b7220 */ /* 0x040fe20000400000 */
[C---:B------:R-:W-:Y:S01]  /*6f60*/  FFMA R20, R41.reuse, R59, R20 ;  /* 0x0000003b29147223 */ /* 0x040fe20000000014 */
[C---:B------:R-:W-:Y:S01]  /*6f70*/  FFMA R21, R41.reuse, R64, R21 ;  /* 0x0000004029157223 */ /* 0x040fe20000000015 */
[--C-:B------:R-:W-:Y:S02]  /*6f80*/  HADD2.F32 R65, -RZ, R67.reuse.H0_H0 ;  /* 0x20000043ff417230 */ /* 0x100fe40000004100 */
[C---:B------:R-:W-:Y:S01]  /*6f90*/  FFMA R22, R41.reuse, R61, R22 ;  /* 0x0000003d29167223 */ /* 0x040fe20000000016 */
[----:B------:R-:W-:Y:S02]  /*6fa0*/  HADD2.F32 R70, -RZ, R67.H1_H1 ;  /* 0x30000043ff467230 */ /* 0x000fe40000004100 */
[C---:B------:R-:W-:Y:S01]  /*6fb0*/  FMUL R26, R38.reuse, R30 ;  /* 0x0000001e261a7220 */ /* 0x040fe20000400000 */
[--C-:B------:R-:W-:Y:S02]  /*6fc0*/  HADD2.F32 R67, -RZ, R40.reuse.H0_H0 ;  /* 0x20000028ff437230 */ /* 0x100fe40000004100 */
[C---:B------:R-:W-:Y:S01]  /*6fd0*/  FFMA R27, R41.reuse, R66, R27 ;  /* 0x00000042291b7223 */ /* 0x040fe2000000001b */
[C---:B------:R-:W-:Y:S01]  /*6fe0*/  FMUL R31, R38.reuse, R31 ;  /* 0x0000001f261f7220 */ /* 0x040fe20000400000 */
[C---:B------:R-:W-:Y:S01]  /*6ff0*/  FFMA R24, R41.reuse, R63, R24 ;  /* 0x0000003f29187223 */ /* 0x040fe20000000018 */
[----:B------:R-:W-:Y:S02]  /*7000*/  HADD2.F32 R40, -RZ, R40.H1_H1 ;  /* 0x30000028ff287230 */ /* 0x000fe40000004100 */
[C---:B------:R-:W-:Y:S01]  /*7010*/  FFMA R25, R41.reuse, R68, R25 ;  /* 0x0000004429197223 */ /* 0x040fe20000000019 */
[--C-:B------:R-:W-:Y:S02]  /*7020*/  HADD2.F32 R69, -RZ, R42.reuse.H0_H0 ;  /* 0x2000002aff457230 */ /* 0x100fe40000004100 */
[C---:B------:R-:W-:Y:S01]  /*7030*/  FFMA R26, R41.reuse, R65, R26 ;  /* 0x00000041291a7223 */ /* 0x040fe2000000001a */
[----:B------:R-:W-:Y:S02]  /*7040*/  HADD2.F32 R42, -RZ, R42.H1_H1 ;  /* 0x3000002aff2a7230 */ /* 0x000fe40000004100 */
[C---:B------:R-:W-:Y:S01]  /*7050*/  FMUL R30, R38.reuse, R34 ;  /* 0x00000022261e7220 */ /* 0x040fe20000400000 */
[----:B------:R-:W-:Y:S01]  /*7060*/  FFMA R31, R41, R70, R31 ;  /* 0x00000046291f7223 */ /* 0x000fe2000000001f */
[----:B------:R-:W-:Y:S01]  /*7070*/  FMUL R35, R38, R35 ;  /* 0x0000002326237220 */ /* 0x000fe20000400000 */
[----:B------:R-:W-:Y:S01]  /*7080*/  F2FP.SATFINITE.E4M3.F32.PACK_AB_MERGE_C R99, R19, R14, RZ ;  /* 0x0000000e1363723e */ /* 0x000fe200048070ff */
[C---:B------:R-:W-:Y:S01]  /*7090*/  FFMA R28, R41.reuse, R67, R28 ;  /* 0x00000043291c7223 */ /* 0x040fe2000000001c */
[C---:B------:R-:W-:Y:S01]  /*70a0*/  FFMA R29, R41.reuse, R40, R29 ;  /* 0x00000028291d7223 */ /* 0x040fe2000000001d */
[C---:B------:R-:W-:Y:S01]  /*70b0*/  FFMA R30, R41.reuse, R69, R30 ;  /* 0x00000045291e7223 */ /* 0x040fe2000000001e */
[----:B------:R-:W-:Y:S01]  /*70c0*/  FFMA R35, R41, R42, R35 ;  /* 0x0000002a29237223 */ /* 0x000fe20000000023 */
[----:B------:R-:W-:Y:S02]  /*70d0*/  F2FP.SATFINITE.E4M3.F32.PACK_AB_MERGE_C R98, R9, R8, R98 ;  /* 0x000000080962723e */ /* 0x000fe40004807062 */
[----:B------:R-:W-:Y:S02]  /*70e0*/  F2FP.SATFINITE.E4M3.F32.PACK_AB_MERGE_C R99, R13, R12, R99 ;  /* 0x0000000c0d63723e */ /* 0x000fe40004807063 */
[----:B------:R-:W-:Y:S02]  /*70f0*/  F2FP.SATFINITE.E4M3.F32.PACK_AB_MERGE_C R104, R23, R18, RZ ;  /* 0x000000121768723e */ /* 0x000fe400048070ff */
[----:B------:R-:W-:Y:S01]  /*7100*/  F2FP.SATFINITE.E4M3.F32.PACK_AB_MERGE_C R105, R27, R22, RZ ;  /* 0x000000161b69723e */ /* 0x000fe200048070ff */
[----:B------:R1:W-:Y:S01]  /*7110*/  STS.128 [R71+UR44+0x2200], R96 ;  /* 0x0022006047007988 */ /* 0x0003e20008000c2c */
[----:B------:R-:W-:Y:S02]  /*7120*/  F2FP.SATFINITE.E4M3.F32.PACK_AB_MERGE_C R110, R31, R26, RZ ;  /* 0x0000001a1f6e723e */ /* 0x000fe400048070ff */
[----:B------:R-:W-:Y:S02]  /*7130*/  F2FP.SATFINITE.E4M3.F32.PACK_AB_MERGE_C R111, R35, R30, RZ ;  /* 0x0000001e236f723e */ /* 0x000fe400048070ff */
[----:B------:R-:W-:Y:S02]  /*7140*/  F2FP.SATFINITE.E4M3.F32.PACK_AB_MERGE_C R104, R17, R16, R104 ;  /* 0x000000101168723e */ /* 0x000fe40004807068 */
[----:B------:R-:W-:Y:S02]  /*7150*/  F2FP.SATFINITE.E4M3.F32.PACK_AB_MERGE_C R105, R21, R20, R105 ;  /* 0x000000141569723e */ /* 0x000fe40004807069 */
[----:B------:R-:W-:Y:S02]  /*7160*/  F2FP.SATFINITE.E4M3.F32.PACK_AB_MERGE_C R106, R25, R24, R110 ;  /* 0x00000018196a723e */ /* 0x000fe4000480706e */
[----:B------:R-:W-:Y:S02]  /*7170*/  F2FP.SATFINITE.E4M3.F32.PACK_AB_MERGE_C R107, R29, R28, R111 ;  /* 0x0000001c1d6b723e */ /* 0x000fe4000480706f */
[----:B------:R-:W-:Y:S03]  /*7180*/  @P6 SHF.L.U32 R110, R89, 0x1f, RZ ;  /* 0x0000001f596e6819 */ /* 0x000fe600000006ff */
[----:B------:R1:W-:Y:S01]  /*7190*/  STS.128 [R101+0x2210], R104 ;  /* 0x0022106865007388 */ /* 0x0003e20000000c00 */
[----:B------:R-:W-:Y:S01]  /*71a0*/  @!PT LDS RZ, [RZ] ;  /* 0x00000000fffff984 */ /* 0x000fe20000000800 */
[----:B------:R-:W-:Y:S01]  /*71b0*/  @!PT LDS RZ, [RZ] ;  /* 0x00000000fffff984 */ /* 0x000fe20000000800 */
[----:B------:R-:W-:Y:S01]  /*71c0*/  @!PT LDS RZ, [RZ] ;  /* 0x00000000fffff984 */ /* 0x000fe20000000800 */
[----:B------:R-:W-:Y:S01]  /*71d0*/  @!PT LDS RZ, [RZ] ;  /* 0x00000000fffff984 */ /* 0x000fe20000000800 */
[----:B------:R2:W-:Y:S07]  /*71e0*/  MEMBAR.ALL.CTA ;  /* 0x0000000000007992 */ /* 0x0005ee0000008000 */
[----:B--2---:R-:W2:Y:S02]  /*71f0*/  FENCE.VIEW.ASYNC.S ;  /* 0x00000000000073c6 */ /* 0x004ea40000000000 */
[----:B--2---:R-:W-:Y:S06]  /*7200*/  BAR.SYNC.DEFER_BLOCKING 0x1, 0x80 ;  /* 0x0042000000007b1d */ /* 0x004fec0000010000 */
[----:B------:R-:W-:Y:S05]  /*7210*/  @P0 BRA `(.L_x_116) ;  /* 0x0000000000280947 */ /* 0x000fea0003800000 */
[----:B------:R-:W2:Y:S01]  /*7220*/  LDCU.64 UR6, c[0x0][0x348] ;  /* 0x00006900ff0677ac */ /* 0x000ea20008000a00 */
[----:B------:R-:W-:Y:S01]  /*7230*/  UIADD3 UR4, UPT, UPT, UR44, 0x2200, URZ ;  /* 0x000022002c047890 */ /* 0x000fe2000fffe0ff */
[----:B------:R-:W-:Y:S05]  /*7240*/  UMOV UR51, UR36 ;  /* 0x0000002400337c82 */ /* 0x000fea0008000000 */
[----:B------:R-:W-:Y:S04]  /*7250*/  MOV R94, UR4 ;  /* 0x00000004005e7c02 */ /* 0x000fe80008000f00 */
[----:B------:R-:W-:Y:S01]  /*7260*/  R2UR UR48, R94 ;  /* 0x000000005e3072ca */ /* 0x000fe200000e0000 */
[----:B--2---:R-:W-:Y:S04]  /*7270*/  UIADD3 UR4, UP0, UPT, UR6, 0x680, URZ ;  /* 0x0000068006047890 */ /* 0x004fe8000ff1e0ff */
[----:B------:R-:W-:Y:S09]  /*7280*/  UIADD3.X UR5, UPT, UPT, URZ, UR7, URZ, UP0, !UPT ;  /* 0x00000007ff057290 */ /* 0x000ff200087fe4ff */
[----:B------:R2:W-:Y:S01]  /*7290*/  UTMASTG.3D [UR48], [UR4] ;  /* 0x00000030040073b5 */ /* 0x0005e20008010000 */
[----:B------:R0:W-:Y:S01]  /*72a0*/  UTMACMDFLUSH ;  /* 0x00000000000079b7 */ /* 0x0001e20000000000 */
[----:B--2---:R-:W-:Y:S04]  /*72b0*/  DEPBAR.LE SB0, 0x1 ;  /* 0x000080400000791a */ /* 0x004fe80000000000 */
.L_x_116:
[----:B------:R-:W-:Y:S05]  /*72c0*/  BSYNC.RECONVERGENT B0 ;  /* 0x0000000000007941 */ /* 0x000fea0003800200 */
.L_x_115:
[----:B------:R-:W-:Y:S06]  /*72d0*/  BAR.SYNC.DEFER_BLOCKING 0x1, 0x80 ;  /* 0x0042000000007b1d */ /* 0x000fec0000010000 */
[----:B------:R-:W2:Y:S01]  /*72e0*/  @P6 SYNCS.PHASECHK.TRANS64.TRYWAIT P0, [R109+URZ+0x110], R110 ;  /* 0x0001106e6d0065a7 */ /* 0x000ea200080011ff */
[----:B------:R-:W-:Y:S01]  /*72f0*/  BSSY B1, `(.L_x_117) ;  /* 0x0000020000017945 */ /* 0x000fe20003800000 */
[----:B--2---:R-:W-:Y:S03]  /*7300*/  @P6 SEL R102, RZ, 0x1, !P0 ;  /* 0x00000001ff666807 */ /* 0x004fe60004000000 */
[----:B------:R-:W-:Y:S05]  /*7310*/  @!P6 BRA `(.L_x_118) ;  /* 0x000000000074e947 */ /* 0x000fea0003800000 */
[----:B------:R-:W-:Y:S01]  /*7320*/  ISETP.NE.AND P1, PT, R103, RZ, PT ;  /* 0x000000ff6700720c */ /* 0x000fe20003f25270 */
[----:B------:R-:W2:Y:S01]  /*7330*/  S2R R0, SR_CgaCtaId ;  /* 0x0000000000007919 */ /* 0x000ea20000008800 */
[----:B------:R-:W-:Y:S01]  /*7340*/  ISETP.NE.AND P0, PT, R102, RZ, PT ;  /* 0x000000ff6600720c */ /* 0x000fe20003f05270 */
[----:B------:R-:W-:Y:S10]  /*7350*/  BSSY B0, `(.L_x_119) ;  /* 0x0000008000007945 */ /* 0x000ff40003800000 */
[----:B------:R-:W-:Y:S05]  /*7360*/  @P1 IMAD R2, R90, 0x1000, R71 ;  /* 0x000010005a021824 */ /* 0x000fea00078e0247 */
[----:B------:R-:W-:Y:S05]  /*7370*/  @P1 IADD3 R3, PT, PT, R2, UR44, RZ ;  /* 0x0000002c02031c10 */ /* 0x000fea000fffe0ff */
[----:B------:R-:W-:Y:S01]  /*7380*/  @P1 IMAD.IADD R3, R3, 0x1, R108 ;  /* 0x0000000103031824 */ /* 0x000fe200078e026c */
[----:B------:R-:W-:Y:S06]  /*7390*/  @P0 BRA `(.L_x_120) ;  /* 0x00000000000c0947 */ /* 0x000fec0003800000 */
[----:B------:R-:W-:Y:S04]  /*73a0*/  SHF.L.U32 R4, R89, 0x1f, RZ ;  /* 0x0000001f59047819 */ /* 0x000fe800000006ff */
[----:B------:R-:W3:Y:S02]  /*73b0*/  SYNCS.PHASECHK.TRANS64.TRYWAIT P0, [R109+URZ+0x110], R4 ;  /* 0x000110046d0075a7 */ /* 0x000ee400080011ff */
[----:B---3--:R-:W-:Y:S05]  /*73c0*/  @!P0 BRA `(.L_x_121) ;  /* 0x0000001800e88947 */ /* 0x008fea0003800000 */
.L_x_120:
[----:B------:R-:W-:Y:S05]  /*73d0*/  BSYNC B0 ;  /* 0x0000000000007941 */ /* 0x000fea0003800000 */
.L_x_119:
[----:B------:R-:W-:Y:S01]  /*73e0*/  ISETP.NE.AND P0, PT, R103, RZ, PT ;  /* 0x000000ff6700720c */ /* 0x000fe20003f05270 */
[----:B---3--:R-:W-:Y:S02]  /*73f0*/  VIADD R109, R109, 0x120 ;  /* 0x000001206d6d7836 */ /* 0x008fe40000000000 */
[----:B------:R-:W-:Y:S03]  /*7400*/  VIADD R90, R90, 0x1 ;  /* 0x000000015a5a7836 */ /* 0x000fe60000000000 */
[----:B--2---:R-:W-:Y:S07]  /*7410*/  PRMT R0, R0, 0x654, R109 ;  /* 0x0000065400007816 */ /* 0x004fee000000006d */
[----:B------:R2:W3:Y:S04]  /*7420*/  @P0 LDS.128 R72, [R2+UR44+0x200] ;  /* 0x0002002c02480984 */ /* 0x0004e80008000c00 */
[----:B------:R2:W4:Y:S01]  /*7430*/  @P0 LDS.128 R76, [R3+0x210] ;  /* 0x00021000034c0984 */ /* 0x0005220000000c00 */
        /* <DEDUP_REMOVED lines=10> */
[----:B--23--:R-:W-:Y:S02]  /*74e0*/  LOP3.LUT R89, R89, R0, RZ, 0x3c, !PT ;  /* 0x0000000059597212 */ /* 0x00cfe400078e3cff */
.L_x_118:
[----:B------:R-:W-:Y:S05]  /*74f0*/  BSYNC B1 ;  /* 0x0000000000017941 */ /* 0x000fea0003800000 */
.L_x_117:
[----:B------:R-:W-:Y:S05]  /*7500*/  VIADD R0, R39, 0x40 ;  /* 0x0000004027007836 */ /* 0x000fea0000000000 */
[----:B------:R-:W-:Y:S04]  /*7510*/  SHF.R.U32.HI R0, RZ, 0x15, R0 ;  /* 0x00000015ff007819 */ /* 0x000fe80000011600 */
[----:B------:R-:W-:Y:S11]  /*7520*/  LOP3.LUT P0, RZ, R0, 0x3, R85, 0x48, !PT ;  /* 0x0000000300ff7812 */ /* 0x000ff60007804855 */
[----:B------:R-:W-:Y:S02]  /*7530*/  @!UPT UIADD3 URZ, UPT, UPT, URZ, URZ, URZ ;  /* 0x000000fffffff290 */ /* 0x000fe4000fffe0ff */
[----:B------:R-:W-:Y:S05]  /*7540*/  @!P0 BRA `(.L_x_122) ;  /* 0x0000000000408947 */ /* 0x000fea0003800000 */
[----:B------:R-:W2:Y:S01]  /*7550*/  LDCU.64 UR8, c[0x4][0x70] ;  /* 0x01000e00ff0877ac */ /* 0x000ea20008000a00 */
[----:B------:R-:W-:Y:S01]  /*7560*/  MOV R3, 0x0 ;  /* 0x0000000000037802 */ /* 0x000fe20000000f00 */
[----:B------:R-:W-:Y:S02]  /*7570*/  HFMA2 R12, -RZ, RZ, 0, 5.9604644775390625e-08 ;  /* 0x00000001ff0c7431 */ /* 0x000fe400000001ff */
[----:B------:R-:W-:Y:S02]  /*7580*/  IMAD.MOV.U32 R8, RZ, RZ, 0x192 ;  /* 0x00000192ff087424 */ /* 0x000fe400078e00ff */
[----:B------:R-:W-:Y:S01]  /*7590*/  IMAD.MOV.U32 R13, RZ, RZ, RZ ;  /* 0x000000ffff0d7224 */ /* 0x000fe200078e00ff */
[----:B------:R-:W3:Y:S01]  /*75a0*/  LDCU.64 UR6, c[0x4][0x78] ;  /* 0x01000f00ff0677ac */ /* 0x000ee20008000a00 */
[----:B------:R-:W1:Y:S01]  /*75b0*/  LDC.64 R2, c[0x4][R3] ;  /* 0x0100000003027b82 */ /* 0x000e620000000a00 */
[----:B------:R-:W5:Y:S01]  /*75c0*/  LDCU.64 UR4, c[0x4][0x10] ;  /* 0x01000200ff0477ac */ /* 0x000f620008000a00 */
[----:B--2---:R-:W-:Y:S01]  /*75d0*/  MOV R5, UR9 ;  /* 0x0000000900057c02 */ /* 0x004fe20008000f00 */
[----:B------:R-:W-:Y:S01]  /*75e0*/  IMAD.U32 R4, RZ, RZ, UR8 ;  /* 0x00000008ff047e24 */ /* 0x000fe2000f8e00ff */
[----:B---3--:R-:W-:Y:S01]  /*75f0*/  MOV R7, UR7 ;  /* 0x0000000700077c02 */ /* 0x008fe20008000f00 */
[----:B------:R-:W-:Y:S01]  /*7600*/  IMAD.U32 R6, RZ, RZ, UR6 ;  /* 0x00000006ff067e24 */ /* 0x000fe2000f8e00ff */
[----:B-----5:R-:W-:Y:S01]  /*7610*/  MOV R11, UR5 ;  /* 0x00000005000b7c02 */ /* 0x020fe20008000f00 */
[----:B------:R-:W-:Y:S02]  /*7620*/  IMAD.U32 R10, RZ, RZ, UR4 ;  /* 0x00000004ff0a7e24 */ /* 0x000fe4000f8e00ff */
[----:B------:R-:W-:Y:S07]  /*7630*/  LEPC R20, `(.L_x_122) ;  /* 0x000000001014794e */ /* 0x000fee0000000000 */
[----:B-1--4-:R-:W-:Y:S05]  /*7640*/  CALL.ABS.NOINC R2 ;  /* 0x0000000002007343 */ /* 0x012fea0003c00000 */
.L_x_122:
[----:B------:R-:W-:Y:S01]  /*7650*/  ISETP.NE.AND P0, PT, R95, RZ, PT ;  /* 0x000000ff5f00720c */ /* 0x000fe20003f05270 */
[----:B------:R-:W-:Y:S05]  /*7660*/  WARPSYNC.ALL ;  /* 0x0000000000007948 */ /* 0x000fea0003800000 */
[----:B------:R-:W-:Y:S01]  /*7670*/  R2UR UR4, R39 ;  /* 0x00000000270472ca */ /* 0x000fe200000e0000 */
[----:B------:R-:W2:Y:S01]  /*7680*/  S2UR UR6, SR_CgaCtaId ;  /* 0x00000000000679c3 */ /* 0x000ea20000008800 */
[-C--:B------:R-:W-:Y:S01]  /*7690*/  F2FP.F16.E4M3.UNPACK_B R42, R72.reuse ;  /* 0x00000048ff2a723e */ /* 0x080fe200020006ff */
[----:B------:R-:W-:Y:S01]  /*76a0*/  BSSY.RECONVERGENT B0, `(.L_x_123) ;  /* 0x000009c000007945 */ /* 0x000fe20003800200 */
[----:B------:R-:W-:Y:S02]  /*76b0*/  F2FP.F16.E4M3.UNPACK_B R72, R72.H1 ;  /* 0x00000048ff48723e */ /* 0x000fe400030006ff */
[-C--:B------:R-:W-:Y:S01]  /*76c0*/  F2FP.F16.E4M3.UNPACK_B R46, R73.reuse ;  /* 0x00000049ff2e723e */ /* 0x080fe200020006ff */
[--C-:B------:R-:W-:Y:S01]  /*76d0*/  HADD2.F32 R40, -RZ, R42.reuse.H0_H0 ;  /* 0x2000002aff287230 */ /* 0x100fe20000004100 */
[----:B------:R-:W-:Y:S01]  /*76e0*/  F2FP.F16.E4M3.UNPACK_B R73, R73.H1 ;  /* 0x00000049ff49723e */ /* 0x000fe200030006ff */
[----:B------:R-:W-:Y:S01]  /*76f0*/  HADD2.F32 R42, -RZ, R42.H1_H1 ;  /* 0x3000002aff2a7230 */ /* 0x000fe20000004100 */
[-C--:B------:R-:W-:Y:S01]  /*7700*/  F2FP.F16.E4M3.UNPACK_B R50, R74.reuse ;  /* 0x0000004aff32723e */ /* 0x080fe200020006ff */
[----:B------:R-:W-:Y:S01]  /*7710*/  HADD2.F32 R43, -RZ, R72.H0_H0 ;  /* 0x20000048ff2b7230 */ /* 0x000fe20000004100 */
[----:B------:R-:W-:Y:S01]  /*7720*/  F2FP.F16.E4M3.UNPACK_B R74, R74.H1 ;  /* 0x0000004aff4a723e */ /* 0x000fe200030006ff */
[----:B------:R-:W-:Y:S01]  /*7730*/  LDTM.16dp32bit_t0_t15.x32 R4, tmem[UR4+0x40] ;  /* 0x00004004000479ee */ /* 0x000fe20008a80000 */
[----:B------:R-:W3:Y:S01]  /*7740*/  LDTM.16dp32bit_t16_t31.x32 R4, tmem[UR4+0x60] ;  /* 0x00006004000479ee */ /* 0x000ee20008aa0000 */
[----:B------:R-:W-:Y:S01]  /*7750*/  NOP ;  /* 0x0000000000007918 */ /* 0x000fe20000000000 */
[--C-:B------:R-:W-:Y:S01]  /*7760*/  HADD2.F32 R45, -RZ, R46.reuse.H0_H0 ;  /* 0x2000002eff2d7230 */ /* 0x100fe20000004100 */
[----:B------:R-:W-:Y:S01]  /*7770*/  R2UR UR5, R100 ;  /* 0x00000000640572ca */ /* 0x000fe200000e0000 */
[----:B------:R-:W-:Y:S01]  /*7780*/  HADD2.F32 R46, -RZ, R46.H1_H1 ;  /* 0x3000002eff2e7230 */ /* 0x000fe20000004100 */
[----:B------:R-:W-:Y:S01]  /*7790*/  F2FP.F16.E4M3.UNPACK_B R54, R75 ;  /* 0x0000004bff36723e */ /* 0x000fe200020006ff */
[--C-:B------:R-:W-:Y:S01]  /*77a0*/  HADD2.F32 R49, -RZ, R50.reuse.H0_H0 ;  /* 0x20000032ff317230 */ /* 0x100fe20000004100 */
[----:B----4-:R-:W-:Y:S01]  /*77b0*/  F2FP.F16.E4M3.UNPACK_B R58, R76 ;  /* 0x0000004cff3a723e */ /* 0x010fe200020006ff */
[----:B------:R-:W-:Y:S01]  /*77c0*/  HADD2.F32 R50, -RZ, R50.H1_H1 ;  /* 0x30000032ff327230 */ /* 0x000fe20000004100 */
[----:B------:R-:W-:Y:S01]  /*77d0*/  F2FP.F16.E4M3.UNPACK_B R62, R77 ;  /* 0x0000004dff3e723e */ /* 0x000fe200020006ff */
[--C-:B------:R-:W-:Y:S01]  /*77e0*/  HADD2.F32 R53, -RZ, R54.reuse.H0_H0 ;  /* 0x20000036ff357230 */ /* 0x100fe20000004100 */
[----:B------:R-:W-:Y:S01]  /*77f0*/  F2FP.F16.E4M3.UNPACK_B R66, R78 ;  /* 0x0000004eff42723e */ /* 0x000fe200020006ff */
[----:B------:R-:W-:Y:S01]  /*7800*/  HADD2.F32 R54, -RZ, R54.H1_H1 ;  /* 0x30000036ff367230 */ /* 0x000fe20000004100 */
[----:B------:R-:W-:Y:S01]  /*7810*/  F2FP.F16.E4M3.UNPACK_B R69, R79 ;  /* 0x0000004fff45723e */ /* 0x000fe200020006ff */
[--C-:B------:R-:W-:Y:S01]  /*7820*/  HADD2.F32 R57, -RZ, R58.reuse.H0_H0 ;  /* 0x2000003aff397230 */ /* 0x100fe20000004100 */
[----:B------:R-:W-:Y:S01]  /*7830*/  F2FP.F16.E4M3.UNPACK_B R75, R75.H1 ;  /* 0x0000004bff4b723e */ /* 0x000fe200030006ff */
[----:B------:R-:W-:Y:S01]  /*7840*/  UIADD3 UR4, UPT, UPT, UR5, 0x180, URZ ;  /* 0x0000018005047890 */ /* 0x000fe2000fffe0ff */
[----:B------:R-:W-:Y:S01]  /*7850*/  HADD2.F32 R59, -RZ, R58.H1_H1 ;  /* 0x3000003aff3b7230 */ /* 0x000fe20000004100 */
[----:B------:R-:W-:Y:S01]  /*7860*/  F2FP.F16.E4M3.UNPACK_B R76, R76.H1 ;  /* 0x0000004cff4c723e */ /* 0x000fe200030006ff */
[--C-:B------:R-:W-:Y:S01]  /*7870*/  HADD2.F32 R61, -RZ, R62.reuse.H0_H0 ;  /* 0x2000003eff3d7230 */ /* 0x100fe20000004100 */
[----:B------:R-:W-:Y:S01]  /*7880*/  F2FP.F16.E4M3.UNPACK_B R77, R77.H1 ;  /* 0x0000004dff4d723e */ /* 0x000fe200030006ff */
[----:B------:R-:W-:Y:S01]  /*7890*/  HADD2.F32 R62, -RZ, R62.H1_H1 ;  /* 0x3000003eff3e7230 */ /* 0x000fe20000004100 */
[----:B------:R-:W-:Y:S01]  /*78a0*/  F2FP.F16.E4M3.UNPACK_B R78, R78.H1 ;  /* 0x0000004eff4e723e */ /* 0x000fe200030006ff */
[--C-:B------:R-:W-:Y:S01]  /*78b0*/  HADD2.F32 R65, -RZ, R66.reuse.H0_H0 ;  /* 0x20000042ff417230 */ /* 0x100fe20000004100 */
[----:B--2---:R-:W-:Y:S01]  /*78c0*/  UPRMT UR4, UR6, 0x654, UR4 ;  /* 0x0000065406047896 */ /* 0x004fe20008000004 */
        /* <DEDUP_REMOVED lines=8> */
[----:B------:R-:W-:Y:S01]  /*7950*/  SYNCS.ARRIVE.TRANS64.RED.A1T0 RZ, [UR4], RZ ;  /* 0x000000ffffff79a7 */ /* 0x000fe20008100404 */
        /* <DEDUP_REMOVED lines=15> */
[--C-:B------:R-:W-:Y:S02]  /*7a50*/  HADD2.F32 R47, -RZ, R73.reuse.H0_H0 ;  /* 0x20000049ff2f7230 */ /* 0x100fe40000004100 */
[C---:B------:R-:W-:Y:S01]  /*7a60*/  FMUL R10, R38.reuse, R10 ;  /* 0x0000000a260a7220 */ /* 0x040fe20000400000 */
[C---:B------:R-:W-:Y:S01]  /*7a70*/  FFMA R6, R41.reuse, R43, R6 ;  /* 0x0000002b29067223 */ /* 0x040fe20000000006 */
[----:B------:R-:W-:Y:S02]  /*7a80*/  HADD2.F32 R48, -RZ, R73.H1_H1 ;  /* 0x30000049ff307230 */ /* 0x000fe40000004100 */
[C---:B------:R-:W-:Y:S01]  /*7a90*/  FFMA R7, R41.reuse, R44, R7 ;  /* 0x0000002c29077223 */ /* 0x040fe20000000007 */
[C---:B------:R-:W-:Y:S01]  /*7aa0*/  FFMA R8, R41.reuse, R45, R8 ;  /* 0x0000002d29087223 */ /* 0x040fe20000000008 */
[C---:B------:R-:W-:Y:S01]  /*7ab0*/  FFMA R9, R41.reuse, R46, R9 ;  /* 0x0000002e29097223 */ /* 0x040fe20000000009 */
[----:B------:R-:W-:Y:S01]  /*7ac0*/  FFMA R10, R41, R47, R10 ;  /* 0x0000002f290a7223 */ /* 0x000fe2000000000a */
[----:B------:R-:W-:Y:S01]  /*7ad0*/  HADD2.F32 R43, -RZ, R69.H0_H0 ;  /* 0x20000045ff2b7230 */ /* 0x000fe20000004100 */
[----:B-1----:R-:W-:Y:S01]  /*7ae0*/  F2FP.SATFINITE.E4M3.F32.PACK_AB_MERGE_C R96, R7, R6, RZ ;  /* 0x000000060760723e */ /* 0x002fe200048070ff */
[C---:B------:R-:W-:Y:S01]  /*7af0*/  FMUL R11, R38.reuse, R11 ;  /* 0x0000000b260b7220 */ /* 0x040fe20000400000 */
[--C-:B------:R-:W-:Y:S02]  /*7b00*/  HADD2.F32 R51, -RZ, R74.reuse.H0_H0 ;  /* 0x2000004aff337230 */ /* 0x100fe40000004100 */
[C---:B------:R-:W-:Y:S01]  /*7b10*/  FMUL R14, R38.reuse, R14 ;  /* 0x0000000e260e7220 */ /* 0x040fe20000400000 */
[----:B------:R-:W-:Y:S01]  /*7b20*/  HADD2.F32 R52, -RZ, R74.H1_H1 ;  /* 0x3000004aff347230 */ /* 0x000fe20000004100 */
[----:B------:R-:W-:Y:S01]  /*7b30*/  F2FP.SATFINITE.E4M3.F32.PACK_AB_MERGE_C R96, R5, R4, R96 ;  /* 0x000000040560723e */ /* 0x000fe20004807060 */
[C---:B------:R-:W-:Y:S01]  /*7b40*/  FFMA R11, R41.reuse, R48, R11 ;  /* 0x00000030290b7223 */ /* 0x040fe2000000000b */
[C---:B------:R-:W-:Y:S01]  /*7b50*/  FFMA R12, R41.reuse, R49, R12 ;  /* 0x00000031290c7223 */ /* 0x040fe2000000000c */
[C---:B------:R-:W-:Y:S01]  /*7b60*/  FFMA R13, R41.reuse, R50, R13 ;  /* 0x00000032290d7223 */ /* 0x040fe2000000000d */
[----:B------:R-:W-:Y:S01]  /*7b70*/  FFMA R14, R41, R51, R14 ;  /* 0x00000033290e7223 */ /* 0x000fe2000000000e */
[C---:B------:R-:W-:Y:S01]  /*7b80*/  FMUL R15, R38.reuse, R15 ;  /* 0x0000000f260f7220 */ /* 0x040fe20000400000 */
[----:B------:R-:W-:Y:S01]  /*7b90*/  F2FP.F16.E4M3.UNPACK_B R79, R79.H1 ;  /* 0x0000004fff4f723e */ /* 0x000fe200030006ff */
[--C-:B------:R-:W-:Y:S01]  /*7ba0*/  HADD2.F32 R55, -RZ, R75.reuse.H0_H0 ;  /* 0x2000004bff377230 */ /* 0x100fe20000004100 */
[----:B------:R-:W-:Y:S01]  /*7bb0*/  F2FP.SATFINITE.E4M3.F32.PACK_AB_MERGE_C R97, R11, R10, RZ ;  /* 0x0000000a0b61723e */ /* 0x000fe200048070ff */
[C---:B------:R-:W-:Y:S01]  /*7bc0*/  FFMA R15, R41.reuse, R52, R15 ;  /* 0x00000034290f7223 */ /* 0x040fe2000000000f */
[C---:B------:R-:W-:Y:S01]  /*7bd0*/  FFMA R16, R41.reuse, R53, R16 ;  /* 0x0000003529107223 */ /* 0x040fe20000000010 */
[----:B------:R-:W-:Y:S01]  /*7be0*/  FFMA R17, R41, R54, R17 ;  /* 0x0000003629117223 */ /* 0x000fe20000000011 */
[----:B------:R-:W-:Y:S01]  /*7bf0*/  F2FP.SATFINITE.E4M3.F32.PACK_AB_MERGE_C R97, R9, R8, R97 ;  /* 0x000000080961723e */ /* 0x000fe20004807061 */
[----:B------:R-:W-:Y:S01]  /*7c00*/  HADD2.F32 R56, -RZ, R75.H1_H1 ;  /* 0x3000004bff387230 */ /* 0x000fe20000004100 */
[----:B------:R-:W-:Y:S01]  /*7c10*/  F2FP.SATFINITE.E4M3.F32.PACK_AB_MERGE_C R98, R15, R14, RZ ;  /* 0x0000000e0f62723e */ /* 0x000fe200048070ff */
[C---:B------:R-:W-:Y:S01]  /*7c20*/  FMUL R18, R38.reuse, R18 ;  /* 0x0000001226127220 */ /* 0x040fe20000400000 */
[C---:B------:R-:W-:Y:S01]  /*7c30*/  FMUL R19, R38.reuse, R19 ;  /* 0x0000001326137220 */ /* 0x040fe20000400000 */
[--C-:B------:R-:W-:Y:S02]  /*7c40*/  HADD2.F32 R58, -RZ, R76.reuse.H0_H0 ;  /* 0x2000004cff3a7230 */ /* 0x100fe40000004100 */
[C---:B------:R-:W-:Y:S01]  /*7c50*/  FMUL R3, R38.reuse, R22 ;  /* 0x0000001626037220 */ /* 0x040fe20000400000 */
[C---:B------:R-:W-:Y:S01]  /*7c60*/  FFMA R18, R41.reuse, R55, R18 ;  /* 0x0000003729127223 */ /* 0x040fe20000000012 */
[----:B------:R-:W-:Y:S02]  /*7c70*/  HADD2.F32 R60, -RZ, R76.H1_H1 ;  /* 0x3000004cff3c7230 */ /* 0x000fe40000004100 */
        /* <DEDUP_REMOVED lines=42> */
[----:B------:R-:W-:Y:S03]  /*7f20*/  IADD3 R70, PT, PT, R36, 0x1, RZ ;  /* 0x0000000124467810 */ /* 0x000fe60007ffe0ff */
        /* <DEDUP_REMOVED lines=10> */
[----:B------:R-:W-:Y:S02]  /*7fd0*/  UIADD3 UR9, UPT, UPT, UR49, 0x40, URZ ;  /* 0x0000004031097890 */ /* 0x000fe4000fffe0ff */
[----:B------:R-:W-:Y:S01]  /*7fe0*/  UIADD3 UR8, UPT, UPT, UR44, 0x3200, URZ ;  /* 0x000032002c087890 */ /* 0x000fe2000fffe0ff */
[----:B------:R-:W-:Y:S01]  /*7ff0*/  UMOV UR10, UR50 ;  /* 0x00000032000a7c82 */ /* 0x000fe20008000000 */
[----:B------:R-:W-:Y:S01]  /*8000*/  UMOV UR11, UR36 ;  /* 0x00000024000b7c82 */ /* 0x000fe20008000000 */
[----:B--2---:R-:W-:Y:S04]  /*8010*/  UIADD3 UR4, UP0, UPT, UR6, 0x680, URZ ;  /* 0x0000068006047890 */ /* 0x004fe8000ff1e0ff */
[----:B------:R-:W-:Y:S09]  /*8020*/  UIADD3.X UR5, UPT, UPT, URZ, UR7, URZ, UP0, !UPT ;  /* 0x00000007ff057290 */ /* 0x000ff200087fe4ff */
[----:B------:R2:W-:Y:S01]  /*8030*/  UTMASTG.3D [UR8], [UR4] ;  /* 0x00000008040073b5 */ /* 0x0005e20008010000 */
[----:B------:R0:W-:Y:S01]  /*8040*/  UTMACMDFLUSH ;  /* 0x00000000000079b7 */ /* 0x0001e20000000000 */
[----:B--2---:R-:W-:Y:S04]  /*8050*/  DEPBAR.LE SB0, 0x1 ;  /* 0x000080400000791a */ /* 0x004fe80000000000 */
.L_x_124:
[----:B------:R-:W-:Y:S05]  /*8060*/  BSYNC.RECONVERGENT B0 ;  /* 0x0000000000007941 */ /* 0x000fea0003800200 */
.L_x_123:
[----:B------:R-:W-:Y:S01]  /*8070*/  BAR.SYNC.DEFER_BLOCKING 0x1, 0x80 ;  /* 0x0042000000007b1d */ /* 0x000fe20000010000 */
[----:B------:R-:W-:Y:S01]  /*8080*/  ISETP.NE.AND P0, PT, R87, 0x2, PT ;  /* 0x000000025700780c */ /* 0x000fe20003f05270 */
[----:B------:R-:W-:Y:S01]  /*8090*/  UISETP.NE.AND UP0, UPT, UR45, URZ, UPT ;  /* 0x000000ff2d00728c */ /* 0x000fe2000bf05270 */
[----:B------:R-:W-:Y:S01]  /*80a0*/  ISETP.NE.AND P1, PT, R70, 0x4, PT ;  /* 0x000000044600780c */ /* 0x000fe20003f25270 */
[----:B------:R-:W-:Y:S01]  /*80b0*/  UIADD3 UR30, UPT, UPT, UR37, UR62, URZ ;  /* 0x0000003e251e7290 */ /* 0x000fe2000fffe0ff */
[----:B------:R-:W-:Y:S01]  /*80c0*/  SEL R0, RZ, 0x1, P0 ;  /* 0x00000001ff007807 */ /* 0x000fe20000000000 */
[----:B------:R-:W-:Y:S01]  /*80d0*/  UIADD3 UR20, UPT, UPT, UR38, UR59, URZ ;  /* 0x0000003b26147290 */ /* 0x000fe2000fffe0ff */
[----:B------:R-:W-:Y:S02]  /*80e0*/  SEL R3, RZ, 0x1, P1 ;  /* 0x00000001ff037807 */ /* 0x000fe40000800000 */
[----:B------:R-:W-:Y:S02]  /*80f0*/  LOP3.LUT R91, R91, R0, RZ, 0x3c, !PT ;  /* 0x000000005b5b7212 */ /* 0x000fe400078e3cff */
[----:B------:R-:W-:Y:S02]  /*8100*/  LOP3.LUT R92, R92, R3, RZ, 0x3c, !PT ;  /* 0x000000035c5c7212 */ /* 0x000fe400078e3cff */
[----:B------:R-:W-:Y:S02]  /*8110*/  SEL R87, R87, RZ, P0 ;  /* 0x000000ff57577207 */ /* 0x000fe40000000000 */
[----:B------:R-:W-:Y:S01]  /*8120*/  SEL R36, R70, RZ, P1 ;  /* 0x000000ff46247207 */ /* 0x000fe20000800000 */
[----:B------:R-:W-:Y:S01]  /*8130*/  UMOV UR36, UR58 ;  /* 0x0000003a00247c82 */ /* 0x000fe20008000000 */
[----:B------:R-:W-:Y:S05]  /*8140*/  BRA.U UP0, `(.L_x_125) ;  /* 0xffffffd500987547 */ /* 0x000fea000b83ffff */
[----:B------:R-:W-:Y:S05]  /*8150*/  EXIT ;  /* 0x000000000000794d */ /* 0x000fea0003800000 */
.L_x_25:
[----:B-1----:R1:W3:Y:S02]  /*8160*/  SYNCS.PHASECHK.TRANS64.TRYWAIT P0, [R0+URZ+0x1b0], R3 ;  /* 0x0001b003000075a7 */ /* 0x0022e400080011ff */
[----:B---3--:R-:W-:Y:S05]  /*8170*/  @!P0 NANOSLEEP.SYNCS 0x989680 ;  /* 0x009896800000895d */ /* 0x008fea0003900000 */
[----:B------:R-:W3:Y:S02]  /*8180*/  @!P0 SYNCS.PHASECHK.TRANS64 P0, [R0+URZ+0x1b0], R3 ;  /* 0x0001b003000085a7 */ /* 0x000ee400080010ff */
[----:B---3--:R-:W-:Y:S05]  /*8190*/  @!P0 BRA `(.L_x_25) ;  /* 0xfffffffc00f08947 */ /* 0x008fea000383ffff */
[----:B------:R-:W-:Y:S05]  /*81a0*/  BRA `(.L_x_126) ;  /* 0xffffff9800347947 */ /* 0x000fea000383ffff */
.L_x_28:
[----:B-1----:R-:W-:-:S07]  /*81b0*/  MOV R0, UR33 ;  /* 0x0000002100007c02 */ /* 0x002fce0008000f00 */
.L_x_127:
[----:B-1----:R1:W3:Y:S02]  /*81c0*/  SYNCS.PHASECHK.TRANS64.TRYWAIT P0, [R0+URZ+0x88], R3 ;  /* 0x00008803000075a7 */ /* 0x0022e400080011ff */
[----:B---3--:R-:W-:Y:S05]  /*81d0*/  @!P0 NANOSLEEP.SYNCS 0x989680 ;  /* 0x009896800000895d */ /* 0x008fea0003900000 */
[----:B------:R-:W3:Y:S02]  /*81e0*/  @!P0 SYNCS.PHASECHK.TRANS64 P0, [R0+URZ+0x88], R3 ;  /* 0x00008803000085a7 */ /* 0x000ee400080010ff */
[----:B---3--:R-:W-:Y:S05]  /*81f0*/  @!P0 BRA `(.L_x_127) ;  /* 0xfffffffc00f08947 */ /* 0x008fea000383ffff */
[----:B------:R-:W-:Y:S05]  /*8200*/  BRA `(.L_x_27) ;  /* 0xffffff9800747947 */ /* 0x000fea000383ffff */
.L_x_35:
[----:B-1----:R-:W-:-:S07]  /*8210*/  MOV R0, UR9 ;  /* 0x0000000900007c02 */ /* 0x002fce0008000f00 */
.L_x_128:
[----:B-1----:R1:W3:Y:S02]  /*8220*/  SYNCS.PHASECHK.TRANS64.TRYWAIT P0, [R0+URZ+0x88], R3 ;  /* 0x00008803000075a7 */ /* 0x0022e400080011ff */
[----:B---3--:R-:W-:Y:S05]  /*8230*/  @!P0 NANOSLEEP.SYNCS 0x989680 ;  /* 0x009896800000895d */ /* 0x008fea0003900000 */
[----:B------:R-:W3:Y:S02]  /*8240*/  @!P0 SYNCS.PHASECHK.TRANS64 P0, [R0+URZ+0x88], R3 ;  /* 0x00008803000085a7 */ /* 0x000ee400080010ff */
[----:B---3--:R-:W-:Y:S05]  /*8250*/  @!P0 BRA `(.L_x_128) ;  /* 0xfffffffc00f08947 */ /* 0x008fea000383ffff */
[----:B------:R-:W-:Y:S05]  /*8260*/  BRA `(.L_x_34) ;  /* 0xffffff9c00307947 */ /* 0x000fea000383ffff */
.L_x_40:
[----:B-1----:R1:W3:Y:S02]  /*8270*/  SYNCS.PHASECHK.TRANS64.TRYWAIT P0, [R3+URZ+0x140], R0 ;  /* 0x00014000030075a7 */ /* 0x0022e400080011ff */
[----:B---3--:R-:W-:Y:S05]  /*8280*/  @!P0 NANOSLEEP.SYNCS 0x989680 ;  /* 0x009896800000895d */ /* 0x008fea0003900000 */
[----:B------:R-:W3:Y:S02]  /*8290*/  @!P0 SYNCS.PHASECHK.TRANS64 P0, [R3+URZ+0x140], R0 ;  /* 0x00014000030085a7 */ /* 0x000ee400080010ff */
[----:B---3--:R-:W-:Y:S05]  /*82a0*/  @!P0 BRA `(.L_x_40) ;  /* 0xfffffffc00f08947 */ /* 0x008fea000383ffff */
[----:B------:R-:W-:Y:S05]  /*82b0*/  BRA `(.L_x_129) ;  /* 0xffffff9c00d07947 */ /* 0x000fea000383ffff */
.L_x_44:
[----:B-1----:R-:W-:-:S07]  /*82c0*/  MOV R0, UR4 ;  /* 0x0000000400007c02 */ /* 0x002fce0008000f00 */
.L_x_130:
[----:B-1----:R1:W3:Y:S02]  /*82d0*/  SYNCS.PHASECHK.TRANS64.TRYWAIT P0, [R0+URZ], R3 ;  /* 0x00000003000075a7 */ /* 0x0022e400080011ff */
[----:B---3--:R-:W-:Y:S05]  /*82e0*/  @!P0 NANOSLEEP.SYNCS 0x989680 ;  /* 0x009896800000895d */ /* 0x008fea0003900000 */
[----:B------:R-:W3:Y:S02]  /*82f0*/  @!P0 SYNCS.PHASECHK.TRANS64 P0, [R0+URZ], R3 ;  /* 0x00000003000085a7 */ /* 0x000ee400080010ff */
[----:B---3--:R-:W-:Y:S05]  /*8300*/  @!P0 BRA `(.L_x_130) ;  /* 0xfffffffc00f08947 */ /* 0x008fea000383ffff */
[----:B------:R-:W-:Y:S05]  /*8310*/  BRA `(.L_x_131) ;  /* 0xffffffa400747947 */ /* 0x000fea000383ffff */
.L_x_45:
[----:B------:R-:W-:-:S07]  /*8320*/  MOV R0, UR5 ;  /* 0x0000000500007c02 */ /* 0x000fce0008000f00 */
.L_x_132:
[----:B-1----:R1:W3:Y:S02]  /*8330*/  SYNCS.PHASECHK.TRANS64.TRYWAIT P0, [R0+URZ], R3 ;  /* 0x00000003000075a7 */ /* 0x0022e400080011ff */
[----:B---3--:R-:W-:Y:S05]  /*8340*/  @!P0 NANOSLEEP.SYNCS 0x989680 ;  /* 0x009896800000895d */ /* 0x008fea0003900000 */
[----:B------:R-:W3:Y:S02]  /*8350*/  @!P0 SYNCS.PHASECHK.TRANS64 P0, [R0+URZ], R3 ;  /* 0x00000003000085a7 */ /* 0x000ee400080010ff */
[----:B---3--:R-:W-:Y:S05]  /*8360*/  @!P0 BRA `(.L_x_132) ;  /* 0xfffffffc00f08947 */ /* 0x008fea000383ffff */
[----:B------:R-:W-:Y:S05]  /*8370*/  BRA `(.L_x_133) ;  /* 0xffffffa400807947 */ /* 0x000fea000383ffff */
.L_x_46:
[----:B------:R-:W-:-:S07]  /*8380*/  MOV R0, UR5 ;  /* 0x0000000500007c02 */ /* 0x000fce0008000f00 */
.L_x_134:
[----:B-1----:R1:W3:Y:S02]  /*8390*/  SYNCS.PHASECHK.TRANS64.TRYWAIT P0, [R0+URZ], R3 ;  /* 0x00000003000075a7 */ /* 0x0022e400080011ff */
[----:B---3--:R-:W-:Y:S05]  /*83a0*/  @!P0 NANOSLEEP.SYNCS 0x989680 ;  /* 0x009896800000895d */ /* 0x008fea0003900000 */
[----:B------:R-:W3:Y:S02]  /*83b0*/  @!P0 SYNCS.PHASECHK.TRANS64 P0, [R0+URZ], R3 ;  /* 0x00000003000085a7 */ /* 0x000ee400080010ff */
[----:B---3--:R-:W-:Y:S05]  /*83c0*/  @!P0 BRA `(.L_x_134) ;  /* 0xfffffffc00f08947 */ /* 0x008fea000383ffff */
[----:B------:R-:W-:Y:S05]  /*83d0*/  BRA `(.L_x_135) ;  /* 0xffffffa4008c7947 */ /* 0x000fea000383ffff */
.L_x_47:
[----:B------:R-:W-:-:S07]  /*83e0*/  MOV R0, UR5 ;  /* 0x0000000500007c02 */ /* 0x000fce0008000f00 */
.L_x_136:
[----:B-1----:R1:W3:Y:S02]  /*83f0*/  SYNCS.PHASECHK.TRANS64.TRYWAIT P0, [R0+URZ], R3 ;  /* 0x00000003000075a7 */ /* 0x0022e400080011ff */
[----:B---3--:R-:W-:Y:S05]  /*8400*/  @!P0 NANOSLEEP.SYNCS 0x989680 ;  /* 0x009896800000895d */ /* 0x008fea0003900000 */
[----:B------:R-:W3:Y:S02]  /*8410*/  @!P0 SYNCS.PHASECHK.TRANS64 P0, [R0+URZ], R3 ;  /* 0x00000003000085a7 */ /* 0x000ee400080010ff */
[----:B---3--:R-:W-:Y:S05]  /*8420*/  @!P0 BRA `(.L_x_136) ;  /* 0xfffffffc00f08947 */ /* 0x008fea000383ffff */
[----:B------:R-:W-:Y:S05]  /*8430*/  BRA `(.L_x_137) ;  /* 0xffffffa400987947 */ /* 0x000fea000383ffff */
.L_x_48:
[----:B------:R-:W-:-:S07]  /*8440*/  MOV R0, UR5 ;  /* 0x0000000500007c02 */ /* 0x000fce0008000f00 */
.L_x_138:
[----:B-1----:R1:W3:Y:S02]  /*8450*/  SYNCS.PHASECHK.TRANS64.TRYWAIT P0, [R0+URZ], R3 ;  /* 0x00000003000075a7 */ /* 0x0022e400080011ff */
[----:B---3--:R-:W-:Y:S05]  /*8460*/  @!P0 NANOSLEEP.SYNCS 0x989680 ;  /* 0x009896800000895d */ /* 0x008fea0003900000 */
[----:B------:R-:W3:Y:S02]  /*8470*/  @!P0 SYNCS.PHASECHK.TRANS64 P0, [R0+URZ], R3 ;  /* 0x00000003000085a7 */ /* 0x000ee400080010ff */
[----:B---3--:R-:W-:Y:S05]  /*8480*/  @!P0 BRA `(.L_x_138) ;  /* 0xfffffffc00f08947 */ /* 0x008fea000383ffff */
[----:B------:R-:W-:Y:S05]  /*8490*/  BRA `(.L_x_139) ;  /* 0xffffffa400a47947 */ /* 0x000fea000383ffff */
.L_x_49:
[----:B------:R-:W-:-:S07]  /*84a0*/  MOV R0, UR5 ;  /* 0x0000000500007c02 */ /* 0x000fce0008000f00 */
.L_x_140:
[----:B-1----:R1:W3:Y:S02]  /*84b0*/  SYNCS.PHASECHK.TRANS64.TRYWAIT P0, [R0+URZ], R3 ;  /* 0x00000003000075a7 */ /* 0x0022e400080011ff */
[----:B---3--:R-:W-:Y:S05]  /*84c0*/  @!P0 NANOSLEEP.SYNCS 0x989680 ;  /* 0x009896800000895d */ /* 0x008fea0003900000 */
[----:B------:R-:W3:Y:S02]  /*84d0*/  @!P0 SYNCS.PHASECHK.TRANS64 P0, [R0+URZ], R3 ;  /* 0x00000003000085a7 */ /* 0x000ee400080010ff */
[----:B---3--:R-:W-:Y:S05]  /*84e0*/  @!P0 BRA `(.L_x_140) ;  /* 0xfffffffc00f08947 */ /* 0x008fea000383ffff */
[----:B------:R-:W-:Y:S05]  /*84f0*/  BRA `(.L_x_141) ;  /* 0xffffffa400b07947 */ /* 0x000fea000383ffff */
.L_x_50:
[----:B------:R-:W-:-:S07]  /*8500*/  MOV R0, UR5 ;  /* 0x0000000500007c02 */ /* 0x000fce0008000f00 */
.L_x_142:
[----:B-1----:R1:W3:Y:S02]  /*8510*/  SYNCS.PHASECHK.TRANS64.TRYWAIT P0, [R0+URZ], R3 ;  /* 0x00000003000075a7 */ /* 0x0022e400080011ff */
[----:B---3--:R-:W-:Y:S05]  /*8520*/  @!P0 NANOSLEEP.SYNCS 0x989680 ;  /* 0x009896800000895d */ /* 0x008fea0003900000 */
[----:B------:R-:W3:Y:S02]  /*8530*/  @!P0 SYNCS.PHASECHK.TRANS64 P0, [R0+URZ], R3 ;  /* 0x00000003000085a7 */ /* 0x000ee400080010ff */
[----:B---3--:R-:W-:Y:S05]  /*8540*/  @!P0 BRA `(.L_x_142) ;  /* 0xfffffffc00f08947 */ /* 0x008fea000383ffff */
[----:B------:R-:W-:Y:S05]  /*8550*/  BRA `(.L_x_143) ;  /* 0xffffffa400bc7947 */ /* 0x000fea000383ffff */
.L_x_51:
[----:B------:R-:W-:-:S07]  /*8560*/  MOV R0, UR5 ;  /* 0x0000000500007c02 */ /* 0x000fce0008000f00 */
.L_x_144:
[----:B-1----:R1:W3:Y:S02]  /*8570*/  SYNCS.PHASECHK.TRANS64.TRYWAIT P0, [R0+URZ], R3 ;  /* 0x00000003000075a7 */ /* 0x0022e400080011ff */
[----:B---3--:R-:W-:Y:S05]  /*8580*/  @!P0 NANOSLEEP.SYNCS 0x989680 ;  /* 0x009896800000895d */ /* 0x008fea0003900000 */
[----:B------:R-:W3:Y:S02]  /*8590*/  @!P0 SYNCS.PHASECHK.TRANS64 P0, [R0+URZ], R3 ;  /* 0x00000003000085a7 */ /* 0x000ee400080010ff */
[----:B---3--:R-:W-:Y:S05]  /*85a0*/  @!P0 BRA `(.L_x_144) ;  /* 0xfffffffc00f08947 */ /* 0x008fea000383ffff */
[----:B------:R-:W-:Y:S05]  /*85b0*/  BRA `(.L_x_145) ;  /* 0xffffffa400c87947 */ /* 0x000fea000383ffff */
.L_x_52:
[----:B------:R-:W-:-:S07]  /*85c0*/  MOV R0, UR5 ;  /* 0x0000000500007c02 */ /* 0x000fce0008000f00 */
.L_x_146:
[----:B-1----:R1:W3:Y:S02]  /*85d0*/  SYNCS.PHASECHK.TRANS64.TRYWAIT P0, [R0+URZ], R3 ;  /* 0x00000003000075a7 */ /* 0x0022e400080011ff */
[----:B---3--:R-:W-:Y:S05]  /*85e0*/  @!P0 NANOSLEEP.SYNCS 0x989680 ;  /* 0x009896800000895d */ /* 0x008fea0003900000 */
[----:B------:R-:W3:Y:S02]  /*85f0*/  @!P0 SYNCS.PHASECHK.TRANS64 P0, [R0+URZ], R3 ;  /* 0x00000003000085a7 */ /* 0x000ee400080010ff */
[----:B---3--:R-:W-:Y:S05]  /*8600*/  @!P0 BRA `(.L_x_146) ;  /* 0xfffffffc00f08947 */ /* 0x008fea000383ffff */
[----:B------:R-:W-:Y:S05]  /*8610*/  BRA `(.L_x_147) ;  /* 0xffffffa400d47947 */ /* 0x000fea000383ffff */
.L_x_53:
[----:B------:R-:W-:-:S07]  /*8620*/  MOV R0, UR5 ;  /* 0x0000000500007c02 */ /* 0x000fce0008000f00 */
.L_x_148:
[----:B-1----:R1:W3:Y:S02]  /*8630*/  SYNCS.PHASECHK.TRANS64.TRYWAIT P0, [R0+URZ], R3 ;  /* 0x00000003000075a7 */ /* 0x0022e400080011ff */
[----:B---3--:R-:W-:Y:S05]  /*8640*/  @!P0 NANOSLEEP.SYNCS 0x989680 ;  /* 0x009896800000895d */ /* 0x008fea0003900000 */
[----:B------:R-:W3:Y:S02]  /*8650*/  @!P0 SYNCS.PHASECHK.TRANS64 P0, [R0+URZ], R3 ;  /* 0x00000003000085a7 */ /* 0x000ee400080010ff */
[----:B---3--:R-:W-:Y:S05]  /*8660*/  @!P0 BRA `(.L_x_148) ;  /* 0xfffffffc00f08947 */ /* 0x008fea000383ffff */
[----:B------:R-:W-:Y:S05]  /*8670*/  BRA `(.L_x_149) ;  /* 0xffffffa400e07947 */ /* 0x000fea000383ffff */
.L_x_54:
[----:B------:R-:W-:-:S07]  /*8680*/  MOV R0, UR5 ;  /* 0x0000000500007c02 */ /* 0x000fce0008000f00 */
.L_x_150:
[----:B-1----:R1:W3:Y:S02]  /*8690*/  SYNCS.PHASECHK.TRANS64.TRYWAIT P0, [R0+URZ], R3 ;  /* 0x00000003000075a7 */ /* 0x0022e400080011ff */
[----:B---3--:R-:W-:Y:S05]  /*86a0*/  @!P0 NANOSLEEP.SYNCS 0x989680 ;  /* 0x009896800000895d */ /* 0x008fea0003900000 */
[----:B------:R-:W3:Y:S02]  /*86b0*/  @!P0 SYNCS.PHASECHK.TRANS64 P0, [R0+URZ], R3 ;  /* 0x00000003000085a7 */ /* 0x000ee400080010ff */
[----:B---3--:R-:W-:Y:S05]  /*86c0*/  @!P0 BRA `(.L_x_150) ;  /* 0xfffffffc00f08947 */ /* 0x008fea000383ffff */
[----:B------:R-:W-:Y:S05]  /*86d0*/  BRA `(.L_x_151) ;  /* 0xffffffa400ec7947 */ /* 0x000fea000383ffff */
.L_x_55:
[----:B------:R-:W-:-:S07]  /*86e0*/  MOV R0, UR5 ;  /* 0x0000000500007c02 */ /* 0x000fce0008000f00 */
.L_x_152:
[----:B-1----:R1:W3:Y:S02]  /*86f0*/  SYNCS.PHASECHK.TRANS64.TRYWAIT P0, [R0+URZ], R3 ;  /* 0x00000003000075a7 */ /* 0x0022e400080011ff */
[----:B---3--:R-:W-:Y:S05]  /*8700*/  @!P0 NANOSLEEP.SYNCS 0x989680 ;  /* 0x009896800000895d */ /* 0x008fea0003900000 */
[----:B------:R-:W3:Y:S02]  /*8710*/  @!P0 SYNCS.PHASECHK.TRANS64 P0, [R0+URZ], R3 ;  /* 0x00000003000085a7 */ /* 0x000ee400080010ff */
[----:B---3--:R-:W-:Y:S05]  /*8720*/  @!P0 BRA `(.L_x_152) ;  /* 0xfffffffc00f08947 */ /* 0x008fea000383ffff */
[----:B------:R-:W-:Y:S05]  /*8730*/  BRA `(.L_x_153) ;  /* 0xffffffa400f87947 */ /* 0x000fea000383ffff */
.L_x_56:
[----:B------:R-:W-:-:S07]  /*8740*/  MOV R0, UR5 ;  /* 0x0000000500007c02 */ /* 0x000fce0008000f00 */
.L_x_154:
[----:B-1----:R1:W3:Y:S02]  /*8750*/  SYNCS.PHASECHK.TRANS64.TRYWAIT P0, [R0+URZ], R3 ;  /* 0x00000003000075a7 */ /* 0x0022e400080011ff */
[----:B---3--:R-:W-:Y:S05]  /*8760*/  @!P0 NANOSLEEP.SYNCS 0x989680 ;  /* 0x009896800000895d */ /* 0x008fea0003900000 */
[----:B------:R-:W3:Y:S02]  /*8770*/  @!P0 SYNCS.PHASECHK.TRANS64 P0, [R0+URZ], R3 ;  /* 0x00000003000085a7 */ /* 0x000ee400080010ff */
[----:B---3--:R-:W-:Y:S05]  /*8780*/  @!P0 BRA `(.L_x_154) ;  /* 0xfffffffc00f08947 */ /* 0x008fea000383ffff */
[----:B------:R-:W-:Y:S05]  /*8790*/  BRA `(.L_x_155) ;  /* 0xffffffa800047947 */ /* 0x000fea000383ffff */
.L_x_57:
[----:B------:R-:W-:-:S07]  /*87a0*/  MOV R0, UR5 ;  /* 0x0000000500007c02 */ /* 0x000fce0008000f00 */
.L_x_156:
[----:B-1----:R1:W3:Y:S02]  /*87b0*/  SYNCS.PHASECHK.TRANS64.TRYWAIT P0, [R0+URZ], R3 ;  /* 0x00000003000075a7 */ /* 0x0022e400080011ff */
[----:B---3--:R-:W-:Y:S05]  /*87c0*/  @!P0 NANOSLEEP.SYNCS 0x989680 ;  /* 0x009896800000895d */ /* 0x008fea0003900000 */
[----:B------:R-:W3:Y:S02]  /*87d0*/  @!P0 SYNCS.PHASECHK.TRANS64 P0, [R0+URZ], R3 ;  /* 0x00000003000085a7 */ /* 0x000ee400080010ff */
[----:B---3--:R-:W-:Y:S05]  /*87e0*/  @!P0 BRA `(.L_x_156) ;  /* 0xfffffffc00f08947 */ /* 0x008fea000383ffff */
[----:B------:R-:W-:Y:S05]  /*87f0*/  BRA `(.L_x_157) ;  /* 0xffffffa800107947 */ /* 0x000fea000383ffff */
.L_x_58:
[----:B------:R-:W-:-:S07]  /*8800*/  MOV R0, UR5 ;  /* 0x0000000500007c02 */ /* 0x000fce0008000f00 */
.L_x_158:
[----:B-1----:R1:W3:Y:S02]  /*8810*/  SYNCS.PHASECHK.TRANS64.TRYWAIT P0, [R0+URZ], R3 ;  /* 0x00000003000075a7 */ /* 0x0022e400080011ff */
[----:B---3--:R-:W-:Y:S05]  /*8820*/  @!P0 NANOSLEEP.SYNCS 0x989680 ;  /* 0x009896800000895d */ /* 0x008fea0003900000 */
[----:B------:R-:W3:Y:S02]  /*8830*/  @!P0 SYNCS.PHASECHK.TRANS64 P0, [R0+URZ], R3 ;  /* 0x00000003000085a7 */ /* 0x000ee400080010ff */
[----:B---3--:R-:W-:Y:S05]  /*8840*/  @!P0 BRA `(.L_x_158) ;  /* 0xfffffffc00f08947 */ /* 0x008fea000383ffff */
[----:B------:R-:W-:Y:S05]  /*8850*/  BRA `(.L_x_159) ;  /* 0xffffffa8001c7947 */ /* 0x000fea000383ffff */
.L_x_59:
[----:B------:R-:W-:-:S07]  /*8860*/  MOV R0, UR5 ;  /* 0x0000000500007c02 */ /* 0x000fce0008000f00 */
.L_x_160:
[----:B-1----:R1:W3:Y:S02]  /*8870*/  SYNCS.PHASECHK.TRANS64.TRYWAIT P0, [R0+URZ], R3 ;  /* 0x00000003000075a7 */ /* 0x0022e400080011ff */
[----:B---3--:R-:W-:Y:S05]  /*8880*/  @!P0 NANOSLEEP.SYNCS 0x989680 ;  /* 0x009896800000895d */ /* 0x008fea0003900000 */
[----:B------:R-:W3:Y:S02]  /*8890*/  @!P0 SYNCS.PHASECHK.TRANS64 P0, [R0+URZ], R3 ;  /* 0x00000003000085a7 */ /* 0x000ee400080010ff */
[----:B---3--:R-:W-:Y:S05]  /*88a0*/  @!P0 BRA `(.L_x_160) ;  /* 0xfffffffc00f08947 */ /* 0x008fea000383ffff */
[----:B------:R-:W-:Y:S05]  /*88b0*/  BRA `(.L_x_161) ;  /* 0xffffffa800287947 */ /* 0x000fea000383ffff */
.L_x_62:
[----:B--2---:R2:W3:Y:S02]  /*88c0*/  SYNCS.PHASECHK.TRANS64.TRYWAIT P0, [R2+URZ+0x1a0], R5 ;  /* 0x0001a005020075a7 */ /* 0x0044e400080011ff */
[----:B---3--:R-:W-:Y:S05]  /*88d0*/  @!P0 NANOSLEEP.SYNCS 0x989680 ;  /* 0x009896800000895d */ /* 0x008fea0003900000 */
[----:B------:R-:W3:Y:S02]  /*88e0*/  @!P0 SYNCS.PHASECHK.TRANS64 P0, [R2+URZ+0x1a0], R5 ;  /* 0x0001a005020085a7 */ /* 0x000ee400080010ff */
[----:B---3--:R-:W-:Y:S05]  /*88f0*/  @!P0 BRA `(.L_x_62) ;  /* 0xfffffffc00f08947 */ /* 0x008fea000383ffff */
[----:B------:R-:W-:Y:S05]  /*8900*/  BRA `(.L_x_162) ;  /* 0xffffffa8008c7947 */ /* 0x000fea000383ffff */
.L_x_63:
[----:B------:R-:W-:-:S07]  /*8910*/  MOV R2, UR4 ;  /* 0x0000000400027c02 */ /* 0x000fce0008000f00 */
.L_x_163:
[----:B--2---:R2:W3:Y:S02]  /*8920*/  SYNCS.PHASECHK.TRANS64.TRYWAIT P0, [R2+URZ+0x150], R5 ;  /* 0x00015005020075a7 */ /* 0x0044e400080011ff */
[----:B---3--:R-:W-:Y:S05]  /*8930*/  @!P0 NANOSLEEP.SYNCS 0x989680 ;  /* 0x009896800000895d */ /* 0x008fea0003900000 */
[----:B------:R-:W3:Y:S02]  /*8940*/  @!P0 SYNCS.PHASECHK.TRANS64 P0, [R2+URZ+0x150], R5 ;  /* 0x00015005020085a7 */ /* 0x000ee400080010ff */
[----:B---3--:R-:W-:Y:S05]  /*8950*/  @!P0 BRA `(.L_x_163) ;  /* 0xfffffffc00f08947 */ /* 0x008fea000383ffff */
[----:B------:R-:W-:Y:S05]  /*8960*/  BRA `(.L_x_164) ;  /* 0xffffffa8009c7947 */ /* 0x000fea000383ffff */
.L_x_64:
[----:B--2---:R2:W3:Y:S02]  /*8970*/  SYNCS.PHASECHK.TRANS64.TRYWAIT P1, [R2+URZ+0x140], R5 ;  /* 0x00014005020075a7 */ /* 0x0044e400080211ff */
[----:B---3--:R-:W-:Y:S05]  /*8980*/  @!P1 NANOSLEEP.SYNCS 0x989680 ;  /* 0x009896800000995d */ /* 0x008fea0003900000 */
[----:B------:R-:W3:Y:S02]  /*8990*/  @!P1 SYNCS.PHASECHK.TRANS64 P1, [R2+URZ+0x140], R5 ;  /* 0x00014005020095a7 */ /* 0x000ee400080210ff */
[----:B---3--:R-:W-:Y:S05]  /*89a0*/  @!P1 BRA `(.L_x_64) ;  /* 0xfffffffc00f09947 */ /* 0x008fea000383ffff */
[----:B------:R-:W-:Y:S05]  /*89b0*/  BRA `(.L_x_165) ;  /* 0xffffffa800cc7947 */ /* 0x000fea000383ffff */
.L_x_67:
[----:B------:R-:W-:-:S07]  /*89c0*/  MOV R0, UR4 ;  /* 0x0000000400007c02 */ /* 0x000fce0008000f00 */
.L_x_166:
[----:B--2---:R2:W3:Y:S02]  /*89d0*/  SYNCS.PHASECHK.TRANS64.TRYWAIT P0, [R0+URZ+0x150], R3 ;  /* 0x00015003000075a7 */ /* 0x0044e400080011ff */
[----:B---3--:R-:W-:Y:S05]  /*89e0*/  @!P0 NANOSLEEP.SYNCS 0x989680 ;  /* 0x009896800000895d */ /* 0x008fea0003900000 */
[----:B------:R-:W3:Y:S02]  /*89f0*/  @!P0 SYNCS.PHASECHK.TRANS64 P0, [R0+URZ+0x150], R3 ;  /* 0x00015003000085a7 */ /* 0x000ee400080010ff */
[----:B---3--:R-:W-:Y:S05]  /*8a00*/  @!P0 BRA `(.L_x_166) ;  /* 0xfffffffc00f08947 */ /* 0x008fea000383ffff */
[----:B------:R-:W-:Y:S05]  /*8a10*/  BRA `(.L_x_66) ;  /* 0xffffffac00207947 */ /* 0x000fea000383ffff */
.L_x_74:
[----:B-1----:R1:W2:Y:S02]  /*8a20*/  SYNCS.PHASECHK.TRANS64.TRYWAIT P1, [R0+URZ+0x140], R5 ;  /* 0x00014005000075a7 */ /* 0x0022a400080211ff */
[----:B--2---:R-:W-:Y:S05]  /*8a30*/  @!P1 NANOSLEEP.SYNCS 0x989680 ;  /* 0x009896800000995d */ /* 0x004fea0003900000 */
[----:B------:R-:W2:Y:S02]  /*8a40*/  @!P1 SYNCS.PHASECHK.TRANS64 P1, [R0+URZ+0x140], R5 ;  /* 0x00014005000095a7 */ /* 0x000ea400080210ff */
[----:B--2---:R-:W-:Y:S05]  /*8a50*/  @!P1 BRA `(.L_x_74) ;  /* 0xfffffffc00f09947 */ /* 0x004fea000383ffff */
[----:B------:R-:W-:Y:S05]  /*8a60*/  BRA `(.L_x_167) ;  /* 0xffffffb000887947 */ /* 0x000fea000383ffff */
.L_x_75:
[----:B------:R-:W-:-:S07]  /*8a70*/  MOV R3, UR23 ;  /* 0x0000001700037c02 */ /* 0x000fce0008000f00 */
.L_x_168:
[----:B-1----:R1:W2:Y:S02]  /*8a80*/  SYNCS.PHASECHK.TRANS64.TRYWAIT P0, [R3+URZ+0x180], R0 ;  /* 0x00018000030075a7 */ /* 0x0022a400080011ff */
[----:B--2---:R-:W-:Y:S05]  /*8a90*/  @!P0 NANOSLEEP.SYNCS 0x989680 ;  /* 0x009896800000895d */ /* 0x004fea0003900000 */
[----:B------:R-:W2:Y:S02]  /*8aa0*/  @!P0 SYNCS.PHASECHK.TRANS64 P0, [R3+URZ+0x180], R0 ;  /* 0x00018000030085a7 */ /* 0x000ea400080010ff */
[----:B--2---:R-:W-:Y:S05]  /*8ab0*/  @!P0 BRA `(.L_x_168) ;  /* 0xfffffffc00f08947 */ /* 0x004fea000383ffff */
[----:B------:R-:W-:Y:S05]  /*8ac0*/  BRA `(.L_x_169) ;  /* 0xffffffb000d87947 */ /* 0x000fea000383ffff */
.L_x_78:
[----:B------:R-:W-:Y:S07]  /*8ad0*/  MOV R0, UR5 ;  /* 0x0000000500007c02 */ /* 0x000fee0008000f00 */
.L_x_170:
[----:B-1----:R1:W2:Y:S02]  /*8ae0*/  SYNCS.PHASECHK.TRANS64.TRYWAIT P0, [R0+URZ], R3 ;  /* 0x00000003000075a7 */ /* 0x0022a400080011ff */
[----:B--2---:R-:W-:Y:S05]  /*8af0*/  @!P0 NANOSLEEP.SYNCS 0x989680 ;  /* 0x009896800000895d */ /* 0x004fea0003900000 */
[----:B------:R-:W2:Y:S02]  /*8b00*/  @!P0 SYNCS.PHASECHK.TRANS64 P0, [R0+URZ], R3 ;  /* 0x00000003000085a7 */ /* 0x000ea400080010ff */
[----:B--2---:R-:W-:Y:S05]  /*8b10*/  @!P0 BRA `(.L_x_170) ;  /* 0xfffffffc00f08947 */ /* 0x004fea000383ffff */
[----:B------:R-:W-:Y:S05]  /*8b20*/  BRA `(.L_x_77) ;  /* 0xffffffb000f47947 */ /* 0x000fea000383ffff */
.L_x_81:
[----:B------:R-:W-:-:S07]  /*8b30*/  MOV R0, UR4 ;  /* 0x0000000400007c02 */ /* 0x000fce0008000f00 */
.L_x_171:
[----:B--2---:R2:W4:Y:S02]  /*8b40*/  SYNCS.PHASECHK.TRANS64.TRYWAIT P0, [R0+URZ], R3 ;  /* 0x00000003000075a7 */ /* 0x00452400080011ff */
[----:B----4-:R-:W-:Y:S05]  /*8b50*/  @!P0 NANOSLEEP.SYNCS 0x989680 ;  /* 0x009896800000895d */ /* 0x010fea0003900000 */
[----:B------:R-:W4:Y:S02]  /*8b60*/  @!P0 SYNCS.PHASECHK.TRANS64 P0, [R0+URZ], R3 ;  /* 0x00000003000085a7 */ /* 0x000f2400080010ff */
[----:B----4-:R-:W-:Y:S05]  /*8b70*/  @!P0 BRA `(.L_x_171) ;  /* 0xfffffffc00f08947 */ /* 0x010fea000383ffff */
[----:B------:R-:W-:Y:S05]  /*8b80*/  BRA `(.L_x_172) ;  /* 0xffffffb400a87947 */ /* 0x000fea000383ffff */
.L_x_82:
[----:B------:R-:W-:-:S07]  /*8b90*/  MOV R0, UR5 ;  /* 0x0000000500007c02 */ /* 0x000fce0008000f00 */
.L_x_173:
[----:B-1----:R1:W2:Y:S02]  /*8ba0*/  SYNCS.PHASECHK.TRANS64.TRYWAIT P0, [R0+URZ], R3 ;  /* 0x00000003000075a7 */ /* 0x0022a400080011ff */
[----:B--2---:R-:W-:Y:S05]  /*8bb0*/  @!P0 NANOSLEEP.SYNCS 0x989680 ;  /* 0x009896800000895d */ /* 0x004fea0003900000 */
[----:B------:R-:W2:Y:S02]  /*8bc0*/  @!P0 SYNCS.PHASECHK.TRANS64 P0, [R0+URZ], R3 ;  /* 0x00000003000085a7 */ /* 0x000ea400080010ff */
[----:B--2---:R-:W-:Y:S05]  /*8bd0*/  @!P0 BRA `(.L_x_173) ;  /* 0xfffffffc00f08947 */ /* 0x004fea000383ffff */
[----:B------:R-:W-:Y:S05]  /*8be0*/  BRA `(.L_x_174) ;  /* 0xffffffb400b47947 */ /* 0x000fea000383ffff */
.L_x_83:
[----:B------:R-:W-:-:S07]  /*8bf0*/  MOV R0, UR5 ;  /* 0x0000000500007c02 */ /* 0x000fce0008000f00 */
.L_x_175:
[----:B-1----:R1:W2:Y:S02]  /*8c00*/  SYNCS.PHASECHK.TRANS64.TRYWAIT P0, [R0+URZ], R3 ;  /* 0x00000003000075a7 */ /* 0x0022a400080011ff */
[----:B--2---:R-:W-:Y:S05]  /*8c10*/  @!P0 NANOSLEEP.SYNCS 0x989680 ;  /* 0x009896800000895d */ /* 0x004fea0003900000 */
[----:B------:R-:W2:Y:S02]  /*8c20*/  @!P0 SYNCS.PHASECHK.TRANS64 P0, [R0+URZ], R3 ;  /* 0x00000003000085a7 */ /* 0x000ea400080010ff */
[----:B--2---:R-:W-:Y:S05]  /*8c30*/  @!P0 BRA `(.L_x_175) ;  /* 0xfffffffc00f08947 */ /* 0x004fea000383ffff */
[----:B------:R-:W-:Y:S05]  /*8c40*/  BRA `(.L_x_176) ;  /* 0xffffffb400c07947 */ /* 0x000fea000383ffff */
.L_x_84:
[----:B------:R-:W-:-:S07]  /*8c50*/  MOV R0, UR4 ;  /* 0x0000000400007c02 */ /* 0x000fce0008000f00 */
.L_x_177:
[----:B-1----:R1:W2:Y:S02]  /*8c60*/  SYNCS.PHASECHK.TRANS64.TRYWAIT P0, [R0+URZ], R3 ;  /* 0x00000003000075a7 */ /* 0x0022a400080011ff */
[----:B--2---:R-:W-:Y:S05]  /*8c70*/  @!P0 NANOSLEEP.SYNCS 0x989680 ;  /* 0x009896800000895d */ /* 0x004fea0003900000 */
[----:B------:R-:W2:Y:S02]  /*8c80*/  @!P0 SYNCS.PHASECHK.TRANS64 P0, [R0+URZ], R3 ;  /* 0x00000003000085a7 */ /* 0x000ea400080010ff */
[----:B--2---:R-:W-:Y:S05]  /*8c90*/  @!P0 BRA `(.L_x_177) ;  /* 0xfffffffc00f08947 */ /* 0x004fea000383ffff */
[----:B------:R-:W-:Y:S05]  /*8ca0*/  BRA `(.L_x_178) ;  /* 0xffffffb400cc7947 */ /* 0x000fea000383ffff */
.L_x_89:
[----:B-1----:R1:W2:Y:S02]  /*8cb0*/  SYNCS.PHASECHK.TRANS64.TRYWAIT P0, [R8+URZ+0x140], R5 ;  /* 0x00014005080075a7 */ /* 0x0022a400080011ff */
[----:B--2---:R-:W-:Y:S05]  /*8cc0*/  @!P0 NANOSLEEP.SYNCS 0x989680 ;  /* 0x009896800000895d */ /* 0x004fea0003900000 */
[----:B------:R-:W2:Y:S02]  /*8cd0*/  @!P0 SYNCS.PHASECHK.TRANS64 P0, [R8+URZ+0x140], R5 ;  /* 0x00014005080085a7 */ /* 0x000ea400080010ff */
[----:B--2---:R-:W-:Y:S05]  /*8ce0*/  @!P0 BRA `(.L_x_89) ;  /* 0xfffffffc00f08947 */ /* 0x004fea000383ffff */
[----:B------:R-:W-:Y:S05]  /*8cf0*/  BRA `(.L_x_179) ;  /* 0xffffffbc00007947 */ /* 0x000fea000383ffff */
.L_x_92:
[----:B------:R-:W-:Y:S07]  /*8d00*/  MOV R0, UR21 ;  /* 0x0000001500007c02 */ /* 0x000fee0008000f00 */
.L_x_180:
[----:B-1----:R1:W2:Y:S02]  /*8d10*/  SYNCS.PHASECHK.TRANS64.TRYWAIT P1, [R0+URZ+0x138], R5 ;  /* 0x00013805000075a7 */ /* 0x0022a400080211ff */
[----:B--2---:R-:W-:Y:S05]  /*8d20*/  @!P1 NANOSLEEP.SYNCS 0x989680 ;  /* 0x009896800000995d */ /* 0x004fea0003900000 */
[----:B------:R-:W2:Y:S02]  /*8d30*/  @!P1 SYNCS.PHASECHK.TRANS64 P1, [R0+URZ+0x138], R5 ;  /* 0x00013805000095a7 */ /* 0x000ea400080210ff */
[----:B--2---:R-:W-:Y:S05]  /*8d40*/  @!P1 BRA `(.L_x_180) ;  /* 0xfffffffc00f09947 */ /* 0x004fea000383ffff */
[----:B------:R-:W-:Y:S05]  /*8d50*/  BRA `(.L_x_91) ;  /* 0xffffffc0007c7947 */ /* 0x000fea000383ffff */
.L_x_95:
[----:B-1----:R-:W-:Y:S07]  /*8d60*/  MOV R5, UR21 ;  /* 0x0000001500057c02 */ /* 0x002fee0008000f00 */
.L_x_181:
[----:B-1----:R1:W2:Y:S02]  /*8d70*/  SYNCS.PHASECHK.TRANS64.TRYWAIT P0, [R5+URZ+0x120], R4 ;  /* 0x00012004050075a7 */ /* 0x0022a400080011ff */
[----:B--2---:R-:W-:Y:S05]  /*8d80*/  @!P0 NANOSLEEP.SYNCS 0x989680 ;  /* 0x009896800000895d */ /* 0x004fea0003900000 */
[----:B------:R-:W2:Y:S02]  /*8d90*/  @!P0 SYNCS.PHASECHK.TRANS64 P0, [R5+URZ+0x120], R4 ;  /* 0x00012004050085a7 */ /* 0x000ea400080010ff */
[----:B--2---:R-:W-:Y:S05]  /*8da0*/  @!P0 BRA `(.L_x_181) ;  /* 0xfffffffc00f08947 */ /* 0x004fea000383ffff */
[----:B------:R-:W-:Y:S05]  /*8db0*/  BRA `(.L_x_182) ;  /* 0xffffffc000d47947 */ /* 0x000fea000383ffff */
.L_x_96:
[----:B------:R-:W-:Y:S07]  /*8dc0*/  MOV R5, UR21 ;  /* 0x0000001500057c02 */ /* 0x000fee0008000f00 */
.L_x_183:
[----:B-1----:R1:W2:Y:S02]  /*8dd0*/  SYNCS.PHASECHK.TRANS64.TRYWAIT P0, [R5+URZ+0x128], R4 ;  /* 0x00012804050075a7 */ /* 0x0022a400080011ff */
[----:B--2---:R-:W-:Y:S05]  /*8de0*/  @!P0 NANOSLEEP.SYNCS 0x989680 ;  /* 0x009896800000895d */ /* 0x004fea0003900000 */
[----:B------:R-:W2:Y:S02]  /*8df0*/  @!P0 SYNCS.PHASECHK.TRANS64 P0, [R5+URZ+0x128], R4 ;  /* 0x00012804050085a7 */ /* 0x000ea400080010ff */
[----:B--2---:R-:W-:Y:S05]  /*8e00*/  @!P0 BRA `(.L_x_183) ;  /* 0xfffffffc00f08947 */ /* 0x004fea000383ffff */
[----:B------:R-:W-:Y:S05]  /*8e10*/  BRA `(.L_x_184) ;  /* 0xffffffc400147947 */ /* 0x000fea000383ffff */
.L_x_98:
[----:B------:R-:W-:-:S07]  /*8e20*/  MOV R0, UR21 ;  /* 0x0000001500007c02 */ /* 0x000fce0008000f00 */
.L_x_185:
[----:B-1----:R1:W2:Y:S02]  /*8e30*/  SYNCS.PHASECHK.TRANS64.TRYWAIT P0, [R0+URZ+0x120], R3 ;  /* 0x00012003000075a7 */ /* 0x0022a400080011ff */
[----:B--2---:R-:W-:Y:S05]  /*8e40*/  @!P0 NANOSLEEP.SYNCS 0x989680 ;  /* 0x009896800000895d */ /* 0x004fea0003900000 */
[----:B------:R-:W2:Y:S02]  /*8e50*/  @!P0 SYNCS.PHASECHK.TRANS64 P0, [R0+URZ+0x120], R3 ;  /* 0x00012003000085a7 */ /* 0x000ea400080010ff */
[----:B--2---:R-:W-:Y:S05]  /*8e60*/  @!P0 BRA `(.L_x_185) ;  /* 0xfffffffc00f08947 */ /* 0x004fea000383ffff */
[----:B------:R-:W-:Y:S05]  /*8e70*/  BRA `(.L_x_186) ;  /* 0xffffffc400847947 */ /* 0x000fea000383ffff */
.L_x_100:
[----:B-1----:R1:W2:Y:S02]  /*8e80*/  SYNCS.PHASECHK.TRANS64.TRYWAIT P0, [R3+URZ+0x140], R0 ;  /* 0x00014000030075a7 */ /* 0x0022a400080011ff */
[----:B--2---:R-:W-:Y:S05]  /*8e90*/  @!P0 NANOSLEEP.SYNCS 0x989680 ;  /* 0x009896800000895d */ /* 0x004fea0003900000 */
[----:B------:R-:W2:Y:S02]  /*8ea0*/  @!P0 SYNCS.PHASECHK.TRANS64 P0, [R3+URZ+0x140], R0 ;  /* 0x00014000030085a7 */ /* 0x000ea400080010ff */
[----:B--2---:R-:W-:Y:S05]  /*8eb0*/  @!P0 BRA `(.L_x_100) ;  /* 0xfffffffc00f08947 */ /* 0x004fea000383ffff */
[----:B------:R-:W-:Y:S05]  /*8ec0*/  BRA `(.L_x_187) ;  /* 0xffffffc8004c7947 */ /* 0x000fea000383ffff */
.L_x_111:
[----:B--2---:R2:W1:Y:S02]  /*8ed0*/  SYNCS.PHASECHK.TRANS64.TRYWAIT P1, [R2+URZ+0x110], R5 ;  /* 0x00011005020075a7 */ /* 0x00446400080211ff */
[----:B-1----:R-:W-:Y:S05]  /*8ee0*/  @!P1 NANOSLEEP.SYNCS 0x989680 ;  /* 0x009896800000995d */ /* 0x002fea0003900000 */
[----:B------:R-:W1:Y:S02]  /*8ef0*/  @!P1 SYNCS.PHASECHK.TRANS64 P1, [R2+URZ+0x110], R5 ;  /* 0x00011005020095a7 */ /* 0x000e6400080210ff */
[----:B-1----:R-:W-:Y:S05]  /*8f00*/  @!P1 BRA `(.L_x_111) ;  /* 0xfffffffc00f09947 */ /* 0x002fea000383ffff */
[----:B------:R-:W-:Y:S05]  /*8f10*/  BRA `(.L_x_110) ;  /* 0xffffffd400c07947 */ /* 0x000fea000383ffff */
.L_x_113:
[----:B--2---:R2:W4:Y:S02]  /*8f20*/  SYNCS.PHASECHK.TRANS64.TRYWAIT P0, [R100+URZ+0x160], R3 ;  /* 0x00016003640075a7 */ /* 0x00452400080011ff */
[----:B----4-:R-:W-:Y:S05]  /*8f30*/  @!P0 NANOSLEEP.SYNCS 0x989680 ;  /* 0x009896800000895d */ /* 0x010fea0003900000 */
[----:B------:R-:W4:Y:S02]  /*8f40*/  @!P0 SYNCS.PHASECHK.TRANS64 P0, [R100+URZ+0x160], R3 ;  /* 0x00016003640085a7 */ /* 0x000f2400080010ff */
[----:B----4-:R-:W-:Y:S05]  /*8f50*/  @!P0 BRA `(.L_x_113) ;  /* 0xfffffffc00f08947 */ /* 0x010fea000383ffff */
[----:B------:R-:W-:Y:S05]  /*8f60*/  BRA `(.L_x_112) ;  /* 0xffffffd800107947 */ /* 0x000fea000383ffff */
.L_x_121:
[----:B---3--:R3:W4:Y:S02]  /*8f70*/  SYNCS.PHASECHK.TRANS64.TRYWAIT P0, [R109+URZ+0x110], R4 ;  /* 0x000110046d0075a7 */ /* 0x00872400080011ff */
[----:B----4-:R-:W-:Y:S05]  /*8f80*/  @!P0 NANOSLEEP.SYNCS 0x989680 ;  /* 0x009896800000895d */ /* 0x010fea0003900000 */
[----:B------:R-:W4:Y:S02]  /*8f90*/  @!P0 SYNCS.PHASECHK.TRANS64 P0, [R109+URZ+0x110], R4 ;  /* 0x000110046d0085a7 */ /* 0x000f2400080010ff */
[----:B----4-:R-:W-:Y:S05]  /*8fa0*/  @!P0 BRA `(.L_x_121) ;  /* 0xfffffffc00f08947 */ /* 0x010fea000383ffff */
[----:B------:R-:W-:Y:S05]  /*8fb0*/  BRA `(.L_x_120) ;  /* 0xffffffe400047947 */ /* 0x000fea000383ffff */
        .weak           $__internal_0_$__cuda_sm10x_tcgen05_guardrail_trap_col_being_dealloced_not_returned_by_alloc
        .type           $__internal_0_$__cuda_sm10x_tcgen05_guardrail_trap_col_being_dealloced_not_returned_by_alloc,@function
        .size           $__internal_0_$__cuda_sm10x_tcgen05_guardrail_trap_col_being_dealloced_not_returned_by_alloc,($__internal_1_$__cuda_sm10x_tcgen05_guardrail_trap_phase_invalid_during_alloc - $__internal_0_$__cuda_sm10x_tcgen05_guardrail_trap_col_being_dealloced_not_returned_by_alloc)
$__internal_0_$__cuda_sm10x_tcgen05_guardrail_trap_col_being_dealloced_not_returned_by_alloc:
[----:B------:R-:W-:Y:S05]  /*8fc0*/  BPT.TRAP 0x1 ;  /* 0x000000040000795c */ /* 0x000fea0000300000 */
[----:B------:R-:W-:-:S04]  /*8fd0*/  HFMA2 R3, -RZ, RZ, 0, 0 ;  /* 0x00000000ff037431 */ /* 0x000fc800000001ff */
[----:B------:R-:W-:Y:S05]  /*8fe0*/  RET.REL.NODEC R2 `(_ZN7cutlass13device_kernelINS_4gemm6kernel13GemmUniversalIN4cute5tupleIJiiiiEEENS1_10collective13CollectiveMmaINS1_35MainloopSm100TmaUmmaWarpSpecializedILi17ELi2ELi4ENS5_IJNS4_1CILi4EEENSA_ILi1EEESC_EEEEENS5_IJNSA_ILi64EEENSA_ILi128EEESF_EEENS_12float_e4m3_tENS5_IJlSC_lEEESI_SJ_NS4_8TiledMMAINS4_8MMA_AtomIJNS4_10MMA_TraitsINS4_19SM100_MMA_F8F6F4_SSEJSI_SI_fSF_SG_NS4_17integral_constantINS4_4UMMA5MajorELSQ_0EEESR_NSO_INSP_7ScaleInELSS_0EEEST_EEEEEENS4_6LayoutINS5_IJSC_SC_SC_EEENS5_IJNSA_ILi0EEESY_SY_EEEEENS5_IJNS4_10UnderscoreES11_S11_EEEEENS4_13SM90_TMA_LOADENS4_14ComposedLayoutINS4_7SwizzleILi2ELi4ELi3EEENS4_18smem_ptr_flag_bitsILi8EEENSW_INS5_IJNSA_ILi8EEESF_EEENS5_IJSF_SC_EEEEEEEvNS4_8identityENS4_23SM90_TMA_LOAD_MULTICASTES1E_vS1F_EENS_8epilogue10collective18CollectiveEpilogueINS1I_23Sm100TmaWarpSpecializedILi2ELi2ELi32ELb0ELb0EEEJSH_NS5_IJNSW_ISF_SC_EES1N_EEESI_SJ_SI_SJ_NS1I_6fusion15FusionCallbacksIS1M_NS1P_17LinearCombinationISI_fSI_fLNS_15FloatRoundStyleE2EEESH_S1O_JEEENS4_5SM1004TMEM4LOAD26SM100_TMEM_LOAD_16dp32b32xES14_S1E_NS4_39AutoVectorizingCopyWithAssumedAlignmentILi128EEENS4_14SM90_TMA_STOREES1E_S20_S20_EEEvvEEEEvNT_6ParamsE) ;  /* 0xffffff7002047950 */ /* 0x000fea0003c3ffff */
        .weak           $__internal_1_$__cuda_sm10x_tcgen05_guardrail_trap_phase_invalid_during_alloc
        .type           $__internal_1_$__cuda_sm10x_tcgen05_guardrail_trap_phase_invalid_during_alloc,@function
        .size           $__internal_1_$__cuda_sm10x_tcgen05_guardrail_trap_phase_invalid_during_alloc,($__internal_2_$__cuda_sm10x_tcgen05_guardrail_trap_unallocated_columns_being_dealloced - $__internal_1_$__cuda_sm10x_tcgen05_guardrail_trap_phase_invalid_during_alloc)
$__internal_1_$__cuda_sm10x_tcgen05_guardrail_trap_phase_invalid_during_alloc:
[----:B------:R-:W-:Y:S05]  /*8ff0*/  BPT.TRAP 0x1 ;  /* 0x000000040000795c */ /* 0x000fea0000300000 */
[----:B------:R-:W-:-:S04]  /*9000*/  MOV R5, 0x0 ;  /* 0x0000000000057802 */ /* 0x000fc80000000f00 */
[----:B------:R-:W-:Y:S05]  /*9010*/  RET.REL.NODEC R4 `(_ZN7cutlass13device_kernelINS_4gemm6kernel13GemmUniversalIN4cute5tupleIJiiiiEEENS1_10collective13CollectiveMmaINS1_35MainloopSm100TmaUmmaWarpSpecializedILi17ELi2ELi4ENS5_IJNS4_1CILi4EEENSA_ILi1EEESC_EEEEENS5_IJNSA_ILi64EEENSA_ILi128EEESF_EEENS_12float_e4m3_tENS5_IJlSC_lEEESI_SJ_NS4_8TiledMMAINS4_8MMA_AtomIJNS4_10MMA_TraitsINS4_19SM100_MMA_F8F6F4_SSEJSI_SI_fSF_SG_NS4_17integral_constantINS4_4UMMA5MajorELSQ_0EEESR_NSO_INSP_7ScaleInELSS_0EEEST_EEEEEENS4_6LayoutINS5_IJSC_SC_SC_EEENS5_IJNSA_ILi0EEESY_SY_EEEEENS5_IJNS4_10UnderscoreES11_S11_EEEEENS4_13SM90_TMA_LOADENS4_14ComposedLayoutINS4_7SwizzleILi2ELi4ELi3EEENS4_18smem_ptr_flag_bitsILi8EEENSW_INS5_IJNSA_ILi8EEESF_EEENS5_IJSF_SC_EEEEEEEvNS4_8identityENS4_23SM90_TMA_LOAD_MULTICASTES1E_vS1F_EENS_8epilogue10collective18CollectiveEpilogueINS1I_23Sm100TmaWarpSpecializedILi2ELi2ELi32ELb0ELb0EEEJSH_NS5_IJNSW_ISF_SC_EES1N_EEESI_SJ_SI_SJ_NS1I_6fusion15FusionCallbacksIS1M_NS1P_17LinearCombinationISI_fSI_fLNS_15FloatRoundStyleE2EEESH_S1O_JEEENS4_5SM1004TMEM4LOAD26SM100_TMEM_LOAD_16dp32b32xES14_S1E_NS4_39AutoVectorizingCopyWithAssumedAlignmentILi128EEENS4_14SM90_TMA_STOREES1E_S20_S20_EEEvvEEEEvNT_6ParamsE) ;  /* 0xffffff6c04f87950 */ /* 0x000fea0003c3ffff */
        .weak           $__internal_2_$__cuda_sm10x_tcgen05_guardrail_trap_unallocated_columns_being_dealloced
        .type           $__internal_2_$__cuda_sm10x_tcgen05_guardrail_trap_unallocated_columns_being_dealloced,@function
        .size           $__internal_2_$__cuda_sm10x_tcgen05_guardrail_trap_unallocated_columns_being_dealloced,(.L_x_189 - $__internal_2_$__cuda_sm10x_tcgen05_guardrail_trap_unallocated_columns_being_dealloced)
$__internal_2_$__cuda_sm10x_tcgen05_guardrail_trap_unallocated_columns_being_dealloced:
[----:B------:R-:W-:Y:S05]  /*9020*/  BPT.TRAP 0x1 ;  /* 0x000000040000795c */ /* 0x000fea0000300000 */
[----:B------:R-:W-:-:S04]  /*9030*/  HFMA2 R3, -RZ, RZ, 0, 0 ;  /* 0x00000000ff037431 */ /* 0x000fc800000001ff */
[----:B------:R-:W-:Y:S05]  /*9040*/  RET.REL.NODEC R2 `(_ZN7cutlass13device_kernelINS_4gemm6kernel13GemmUniversalIN4cute5tupleIJiiiiEEENS1_10collective13CollectiveMmaINS1_35MainloopSm100TmaUmmaWarpSpecializedILi17ELi2ELi4ENS5_IJNS4_1CILi4EEENSA_ILi1EEESC_EEEEENS5_IJNSA_ILi64EEENSA_ILi128EEESF_EEENS_12float_e4m3_tENS5_IJlSC_lEEESI_SJ_NS4_8TiledMMAINS4_8MMA_AtomIJNS4_10MMA_TraitsINS4_19SM100_MMA_F8F6F4_SSEJSI_SI_fSF_SG_NS4_17integral_constantINS4_4UMMA5MajorELSQ_0EEESR_NSO_INSP_7ScaleInELSS_0EEEST_EEEEEENS4_6LayoutINS5_IJSC_SC_SC_EEENS5_IJNSA_ILi0EEESY_SY_EEEEENS5_IJNS4_10UnderscoreES11_S11_EEEEENS4_13SM90_TMA_LOADENS4_14ComposedLayoutINS4_7SwizzleILi2ELi4ELi3EEENS4_18smem_ptr_flag_bitsILi8EEENSW_INS5_IJNSA_ILi8EEESF_EEENS5_IJSF_SC_EEEEEEEvNS4_8identityENS4_23SM90_TMA_LOAD_MULTICASTES1E_vS1F_EENS_8epilogue10collective18CollectiveEpilogueINS1I_23Sm100TmaWarpSpecializedILi2ELi2ELi32ELb0ELb0EEEJSH_NS5_IJNSW_ISF_SC_EES1N_EEESI_SJ_SI_SJ_NS1I_6fusion15FusionCallbacksIS1M_NS1P_17LinearCombinationISI_fSI_fLNS_15FloatRoundStyleE2EEESH_S1O_JEEENS4_5SM1004TMEM4LOAD26SM100_TMEM_LOAD_16dp32b32xES14_S1E_NS4_39AutoVectorizingCopyWithAssumedAlignmentILi128EEENS4_14SM90_TMA_STOREES1E_S20_S20_EEEvvEEEEvNT_6ParamsE) ;  /* 0xffffff6c02ec7950 */ /* 0x000fea0003c3ffff */
.L_x_188:
[----:B------:R-:W-:-:S00]  /*9050*/  BRA `(.L_x_188) ;  /* 0xfffffffc00fc7947 */ /* 0x000fc0000383ffff */
[----:B------:R-:W-:-:S00]  /*9060*/  NOP ;  /* 0x0000000000007918 */ /* 0x000fc00000000000 */
        /* <DEDUP_REMOVED lines=9> */
.L_x_189:


//--------------------- .nv.global.init           --------------------------
	.section	.nv.global.init,"aw",@progbits
.nv.global.init:
	.type		$str$27,@object
	.size		$str$27,($str$28 - $str$27)
$str$27:
        /*0000*/ 	.byte	0x28, 0x61, 0x64, 0x64, 0x72, 0x65, 0x73, 0x73, 0x20, 0x26, 0x20, 0x6d, 0x61, 0x73, 0x6b, 0x29
        /*0010*/ 	.byte	0x20, 0x3d, 0x3d, 0x20, 0x30, 0x00
	.type		$str$28,@object
	.size		$str$28,($str$26 - $str$28)
$str$28:
        /*0016*/ 	.byte	0x2f, 0x74, 0x6d, 0x70, 0x2f, 0x63, 0x75, 0x74, 0x6c, 0x61, 0x73, 0x73, 0x5f, 0x73, 0x77, 0x65
        /*0026*/ 	.byte	0x65, 0x70, 0x5f, 0x73, 0x72, 0x63, 0x2f, 0x69, 0x6e, 0x63, 0x6c, 0x75, 0x64, 0x65, 0x2f, 0x63
        /*0036*/ 	.byte	0x75, 0x74, 0x65, 0x2f, 0x70, 0x6f, 0x69, 0x6e, 0x74, 0x65, 0x72, 0x5f, 0x66, 0x6c, 0x61, 0x67
        /*0046*/ 	.byte	0x67, 0x65, 0x64, 0x2e, 0x68, 0x70, 0x70, 0x00
	.type		$str$26,@object
	.size		$str$26,($str$25 - $str$26)
$str$26:
        /*004e*/ 	.byte	0x2f, 0x74, 0x6d, 0x70, 0x2f, 0x63, 0x75, 0x74, 0x6c, 0x61, 0x73, 0x73, 0x5f, 0x73, 0x77, 0x65
        /*005e*/ 	.byte	0x65, 0x70, 0x5f, 0x73, 0x72, 0x63, 0x2f, 0x69, 0x6e, 0x63, 0x6c, 0x75, 0x64, 0x65, 0x2f, 0x63
        /*006e*/ 	.byte	0x75, 0x74, 0x65, 0x2f, 0x61, 0x74, 0x6f, 0x6d, 0x2f, 0x63, 0x6f, 0x70, 0x79, 0x5f, 0x74, 0x72
        /*007e*/ 	.byte	0x61, 0x69, 0x74, 0x73, 0x5f, 0x73, 0x6d, 0x31, 0x30, 0x30, 0x2e, 0x68, 0x70, 0x70, 0x00
	.type		$str$25,@object
	.size		$str$25,(__unnamed_1 - $str$25)
$str$25:
        /*008d*/ 	.byte	0x28, 0x28, 0x75, 0x69, 0x6e, 0x74, 0x33, 0x32, 0x5f, 0x74, 0x28, 0x74, 0x68, 0x72, 0x65, 0x61
        /*009d*/ 	.byte	0x64, 0x49, 0x64, 0x78, 0x2e, 0x78, 0x29, 0x20, 0x2f, 0x20, 0x33, 0x32, 0x29, 0x20, 0x25, 0x20
        /*00ad*/ 	.byte	0x34, 0x29, 0x20, 0x3d, 0x3d, 0x20, 0x28, 0x28, 0x28, 0x74, 0x6d, 0x65, 0x6d, 0x5f, 0x61, 0x64
        /*00bd*/ 	.byte	0x64, 0x72, 0x20, 0x3e, 0x3e, 0x20, 0x31, 0x36, 0x29, 0x20, 0x2f, 0x20, 0x33, 0x32, 0x29, 0x20
        /*00cd*/ 	.byte	0x25, 0x20, 0x34, 0x29, 0x00
	.type		__unnamed_1,@object
	.size		__unnamed_1,(__unnamed_2 - __unnamed_1)
__unnamed_1:
        /*00d2*/ 	.byte	0x61, 0x75, 0x74, 0x6f, 0x20, 0x63, 0x75, 0x74, 0x65, 0x3a, 0x3a, 0x61, 0x73, 0x5f, 0x70, 0x6f
        /* <DEDUP_REMOVED lines=24> */
        /*0262*/ 	.byte	0x3c, 0x34, 0x30, 0x39, 0x36, 0x3e, 0x3e, 0x3e, 0x3e, 0x5d, 0x00
	.type		__unnamed_2,@object
	.size		__unnamed_2,(.L_2 - __unnamed_2)
__unnamed_2:
        /* <DEDUP_REMOVED lines=40> */
        /*04ed*/ 	.byte	0x74, 0x65, 0x3a, 0x3a, 0x43, 0x3c, 0x30, 0x3e, 0x3e, 0x3e, 0x3e, 0x5d, 0x00
.L_2:


//--------------------- .nv.shared._ZN7cutlass13device_kernelINS_4gemm6kernel13GemmUniversalIN4cute5tupleIJiiiiEEENS1_10collective13CollectiveMmaINS1_35MainloopSm100TmaUmmaWarpSpecializedILi17ELi2ELi4ENS5_IJNS4_1CILi4EEENSA_ILi1EEESC_EEEEENS5_IJNSA_ILi64EEENSA_ILi128EEESF_EEENS_12float_e4m3_tENS5_IJlSC_lEEESI_SJ_NS4_8TiledMMAINS4_8MMA_AtomIJNS4_10MMA_TraitsINS4_19SM100_MMA_F8F6F4_SSEJSI_SI_fSF_SG_NS4_17integral_constantINS4_4UMMA5MajorELSQ_0EEESR_NSO_INSP_7ScaleInELSS_0EEEST_EEEEEENS4_6LayoutINS5_IJSC_SC_SC_EEENS5_IJNSA_ILi0EEESY_SY_EEEEENS5_IJNS4_10UnderscoreES11_S11_EEEEENS4_13SM90_TMA_LOADENS4_14ComposedLayoutINS4_7SwizzleILi2ELi4ELi3EEENS4_18smem_ptr_flag_bitsILi8EEENSW_INS5_IJNSA_ILi8EEESF_EEENS5_IJSF_SC_EEEEEEEvNS4_8identityENS4_23SM90_TMA_LOAD_MULTICASTES1E_vS1F_EENS_8epilogue10collective18CollectiveEpilogueINS1I_23Sm100TmaWarpSpecializedILi2ELi2ELi32ELb0ELb0EEEJSH_NS5_IJNSW_ISF_SC_EES1N_EEESI_SJ_SI_SJ_NS1I_6fusion15FusionCallbacksIS1M_NS1P_17LinearCombinationISI_fSI_fLNS_15FloatRoundStyleE2EEESH_S1O_JEEENS4_5SM1004TMEM4LOAD26SM100_TMEM_LOAD_16dp32b32xES14_S1E_NS4_39AutoVectorizingCopyWithAssumedAlignmentILi128EEENS4_14SM90_TMA_STOREES1E_S20_S20_EEEvvEEEEvNT_6ParamsE --------------------------
	.section	.nv.shared._ZN7cutlass13device_kernelINS_4gemm6kernel13GemmUniversalIN4cute5tupleIJiiiiEEENS1_10collective13CollectiveMmaINS1_35MainloopSm100TmaUmmaWarpSpecializedILi17ELi2ELi4ENS5_IJNS4_1CILi4EEENSA_ILi1EEESC_EEEEENS5_IJNSA_ILi64EEENSA_ILi128EEESF_EEENS_12float_e4m3_tENS5_IJlSC_lEEESI_SJ_NS4_8TiledMMAINS4_8MMA_AtomIJNS4_10MMA_TraitsINS4_19SM100_MMA_F8F6F4_SSEJSI_SI_fSF_SG_NS4_17integral_constantINS4_4UMMA5MajorELSQ_0EEESR_NSO_INSP_7ScaleInELSS_0EEEST_EEEEEENS4_6LayoutINS5_IJSC_SC_SC_EEENS5_IJNSA_ILi0EEESY_SY_EEEEENS5_IJNS4_10UnderscoreES11_S11_EEEEENS4_13SM90_TMA_LOADENS4_14ComposedLayoutINS4_7SwizzleILi2ELi4ELi3EEENS4_18smem_ptr_flag_bitsILi8EEENSW_INS5_IJNSA_ILi8EEESF_EEENS5_IJSF_SC_EEEEEEEvNS4_8identityENS4_23SM90_TMA_LOAD_MULTICASTES1E_vS1F_EENS_8epilogue10collective18CollectiveEpilogueINS1I_23Sm100TmaWarpSpecializedILi2ELi2ELi32ELb0ELb0EEEJSH_NS5_IJNSW_ISF_SC_EES1N_EEESI_SJ_SI_SJ_NS1I_6fusion15FusionCallbacksIS1M_NS1P_17LinearCombinationISI_fSI_fLNS_15FloatRoundStyleE2EEESH_S1O_JEEENS4_5SM1004TMEM4LOAD26SM100_TMEM_LOAD_16dp32b32xES14_S1E_NS4_39AutoVectorizingCopyWithAssumedAlignmentILi128EEENS4_14SM90_TMA_STOREES1E_S20_S20_EEEvvEEEEvNT_6ParamsE,"aw",@nobits
	.sectionflags	@""
	.align	16
	.zero		1024


//--------------------- .nv.shared.reserved.0     --------------------------
	.section	.nv.shared.reserved.0,"aw",@nobits
	.weak		__nv_reservedSMEM_offset_0_alias
	.size		__nv_reservedSMEM_offset_0_alias, 0, 64
	.other		__nv_reservedSMEM_offset_0_alias,@"STO_CUDA_RESERVED_SHARED STV_DEFAULT"
__nv_reservedSMEM_offset_0_alias:
	.zero		0
.nv.shared.reserved.0:
	.zero		64
	.weak		__nv_reservedSMEM_tcgen05_partition
	.type		__nv_reservedSMEM_tcgen05_partition,@object
	.size		__nv_reservedSMEM_tcgen05_partition,(.L_0 - __nv_reservedSMEM_tcgen05_partition)
__nv_reservedSMEM_tcgen05_partition:
	.zero		32
.L_0:


//--------------------- .nv.global                --------------------------
	.section	.nv.global,"aw",@nobits
.nv.global:
	.type		_ZN40_INTERNAL_6e21f738_4_k_cu_1f49971d_293984cute1_E,@object
	.size		_ZN40_INTERNAL_6e21f738_4_k_cu_1f49971d_293984cute1_E,(_ZN40_INTERNAL_6e21f738_4_k_cu_1f49971d_293984cuda3std3__45__cpo6cbeginE - _ZN40_INTERNAL_6e21f738_4_k_cu_1f49971d_293984cute1_E)
_ZN40_INTERNAL_6e21f738_4_k_cu_1f49971d_293984cute1_E:
	.zero		1
	.type		_ZN40_INTERNAL_6e21f738_4_k_cu_1f49971d_293984cuda3std3__45__cpo6cbeginE,@object
	.size		_ZN40_INTERNAL_6e21f738_4_k_cu_1f49971d_293984cuda3std3__45__cpo6cbeginE,(_ZN40_INTERNAL_6e21f738_4_k_cu_1f49971d_293984cuda3std3__48in_placeE - _ZN40_INTERNAL_6e21f738_4_k_cu_1f49971d_293984cuda3std3__45__cpo6cbeginE)
_ZN40_INTERNAL_6e21f738_4_k_cu_1f49971d_293984cuda3std3__45__cpo6cbeginE:
	.zero		1
	.type		_ZN40_INTERNAL_6e21f738_4_k_cu_1f49971d_293984cuda3std3__48in_placeE,@object
	.size		_ZN40_INTERNAL_6e21f738_4_k_cu_1f49971d_293984cuda3std3__48in_placeE,(_ZN40_INTERNAL_6e21f738_4_k_cu_1f49971d_293984cuda3std6ranges3__45__cpo9iter_moveE - _ZN40_INTERNAL_6e21f738_4_k_cu_1f49971d_293984cuda3std3__48in_placeE)
_ZN40_INTERNAL_6e21f738_4_k_cu_1f49971d_293984cuda3std3__48in_placeE:
	.zero		1
	.type		_ZN40_INTERNAL_6e21f738_4_k_cu_1f49971d_293984cuda3std6ranges3__45__cpo9iter_moveE,@object
	.size		_ZN40_INTERNAL_6e21f738_4_k_cu_1f49971d_293984cuda3std6ranges3__45__cpo9iter_moveE,(_ZN40_INTERNAL_6e21f738_4_k_cu_1f49971d_293984cuda3std3__45__cpo5beginE - _ZN40_INTERNAL_6e21f738_4_k_cu_1f49971d_293984cuda3std6ranges3__45__cpo9iter_moveE)
_ZN40_INTERNAL_6e21f738_4_k_cu_1f49971d_293984cuda3std6ranges3__45__cpo9iter_moveE:
	.zero		1
	.type		_ZN40_INTERNAL_6e21f738_4_k_cu_1f49971d_293984cuda3std3__45__cpo5beginE,@object
	.size		_ZN40_INTERNAL_6e21f738_4_k_cu_1f49971d_293984cuda3std3__45__cpo5beginE,(_ZN40_INTERNAL_6e21f738_4_k_cu_1f49971d_293984cuda3std3__442_GLOBAL__N__6e21f738_4_k_cu_1f49971d_293986ignoreE - _ZN40_INTERNAL_6e21f738_4_k_cu_1f49971d_293984cuda3std3__45__cpo5beginE)
_ZN40_INTERNAL_6e21f738_4_k_cu_1f49971d_293984cuda3std3__45__cpo5beginE:
	.zero		1
	.type		_ZN40_INTERNAL_6e21f738_4_k_cu_1f49971d_293984cuda3std3__442_GLOBAL__N__6e21f738_4_k_cu_1f49971d_293986ignoreE,@object
	.size		_ZN40_INTERNAL_6e21f738_4_k_cu_1f49971d_293984cuda3std3__442_GLOBAL__N__6e21f738_4_k_cu_1f49971d_293986ignoreE,(_ZN40_INTERNAL_6e21f738_4_k_cu_1f49971d_293984cute7productE - _ZN40_INTERNAL_6e21f738_4_k_cu_1f49971d_293984cuda3std3__442_GLOBAL__N__6e21f738_4_k_cu_1f49971d_293986ignoreE)
_ZN40_INTERNAL_6e21f738_4_k_cu_1f49971d_293984cuda3std3__442_GLOBAL__N__6e21f738_4_k_cu_1f49971d_293986ignoreE:
	.zero		1
	.type		_ZN40_INTERNAL_6e21f738_4_k_cu_1f49971d_293984cute7productE,@object
	.size		_ZN40_INTERNAL_6e21f738_4_k_cu_1f49971d_293984cute7productE,(_ZN40_INTERNAL_6e21f738_4_k_cu_1f49971d_293984cuda3std3__45__cpo3endE - _ZN40_INTERNAL_6e21f738_4_k_cu_1f49971d_293984cute7productE)
_ZN40_INTERNAL_6e21f738_4_k_cu_1f49971d_293984cute7productE:
	.zero		1
	.type		_ZN40_INTERNAL_6e21f738_4_k_cu_1f49971d_293984cuda3std3__45__cpo3endE,@object
	.size		_ZN40_INTERNAL_6e21f738_4_k_cu_1f49971d_293984cuda3std3__45__cpo3endE,(_ZN40_INTERNAL_6e21f738_4_k_cu_1f49971d_293984cuda3std3__419piecewise_constructE - _ZN40_INTERNAL_6e21f738_4_k_cu_1f49971d_293984cuda3std3__45__cpo3endE)
_ZN40_INTERNAL_6e21f738_4_k_cu_1f49971d_293984cuda3std3__45__cpo3endE:
	.zero		1
	.type		_ZN40_INTERNAL_6e21f738_4_k_cu_1f49971d_293984cuda3std3__419piecewise_constructE,@object
	.size		_ZN40_INTERNAL_6e21f738_4_k_cu_1f49971d_293984cuda3std3__419piecewise_constructE,(_ZN40_INTERNAL_6e21f738_4_k_cu_1f49971d_293984cuda3std3__45__cpo4cendE - _ZN40_INTERNAL_6e21f738_4_k_cu_1f49971d_293984cuda3std3__419piecewise_constructE)
_ZN40_INTERNAL_6e21f738_4_k_cu_1f49971d_293984cuda3std3__419piecewise_constructE:
	.zero		1
	.type		_ZN40_INTERNAL_6e21f738_4_k_cu_1f49971d_293984cuda3std3__45__cpo4cendE,@object
	.size		_ZN40_INTERNAL_6e21f738_4_k_cu_1f49971d_293984cuda3std3__45__cpo4cendE,(_ZN40_INTERNAL_6e21f738_4_k_cu_1f49971d_293984cuda3std6ranges3__45__cpo4swapE - _ZN40_INTERNAL_6e21f738_4_k_cu_1f49971d_293984cuda3std3__45__cpo4cendE)
_ZN40_INTERNAL_6e21f738_4_k_cu_1f49971d_293984cuda3std3__45__cpo4cendE:
	.zero		1
	.type		_ZN40_INTERNAL_6e21f738_4_k_cu_1f49971d_293984cuda3std6ranges3__45__cpo4swapE,@object
	.size		_ZN40_INTERNAL_6e21f738_4_k_cu_1f49971d_293984cuda3std6ranges3__45__cpo4swapE,(.L_10 - _ZN40_INTERNAL_6e21f738_4_k_cu_1f49971d_293984cuda3std6ranges3__45__cpo4swapE)
_ZN40_INTERNAL_6e21f738_4_k_cu_1f49971d_293984cuda3std6ranges3__45__cpo4swapE:
	.zero		1
.L_10:


//--------------------- .nv.constant0._ZN7cutlass13device_kernelINS_4gemm6kernel13GemmUniversalIN4cute5tupleIJiiiiEEENS1_10collective13CollectiveMmaINS1_35MainloopSm100TmaUmmaWarpSpecializedILi17ELi2ELi4ENS5_IJNS4_1CILi4EEENSA_ILi1EEESC_EEEEENS5_IJNSA_ILi64EEENSA_ILi128EEESF_EEENS_12float_e4m3_tENS5_IJlSC_lEEESI_SJ_NS4_8TiledMMAINS4_8MMA_AtomIJNS4_10MMA_TraitsINS4_19SM100_MMA_F8F6F4_SSEJSI_SI_fSF_SG_NS4_17integral_constantINS4_4UMMA5MajorELSQ_0EEESR_NSO_INSP_7ScaleInELSS_0EEEST_EEEEEENS4_6LayoutINS5_IJSC_SC_SC_EEENS5_IJNSA_ILi0EEESY_SY_EEEEENS5_IJNS4_10UnderscoreES11_S11_EEEEENS4_13SM90_TMA_LOADENS4_14ComposedLayoutINS4_7SwizzleILi2ELi4ELi3EEENS4_18smem_ptr_flag_bitsILi8EEENSW_INS5_IJNSA_ILi8EEESF_EEENS5_IJSF_SC_EEEEEEEvNS4_8identityENS4_23SM90_TMA_LOAD_MULTICASTES1E_vS1F_EENS_8epilogue10collective18CollectiveEpilogueINS1I_23Sm100TmaWarpSpecializedILi2ELi2ELi32ELb0ELb0EEEJSH_NS5_IJNSW_ISF_SC_EES1N_EEESI_SJ_SI_SJ_NS1I_6fusion15FusionCallbacksIS1M_NS1P_17LinearCombinationISI_fSI_fLNS_15FloatRoundStyleE2EEESH_S1O_JEEENS4_5SM1004TMEM4LOAD26SM100_TMEM_LOAD_16dp32b32xES14_S1E_NS4_39AutoVectorizingCopyWithAssumedAlignmentILi128EEENS4_14SM90_TMA_STOREES1E_S20_S20_EEEvvEEEEvNT_6ParamsE --------------------------
	.section	.nv.constant0._ZN7cutlass13device_kernelINS_4gemm6kernel13GemmUniversalIN4cute5tupleIJiiiiEEENS1_10collective13CollectiveMmaINS1_35MainloopSm100TmaUmmaWarpSpecializedILi17ELi2ELi4ENS5_IJNS4_1CILi4EEENSA_ILi1EEESC_EEEEENS5_IJNSA_ILi64EEENSA_ILi128EEESF_EEENS_12float_e4m3_tENS5_IJlSC_lEEESI_SJ_NS4_8TiledMMAINS4_8MMA_AtomIJNS4_10MMA_TraitsINS4_19SM100_MMA_F8F6F4_SSEJSI_SI_fSF_SG_NS4_17integral_constantINS4_4UMMA5MajorELSQ_0EEESR_NSO_INSP_7ScaleInELSS_0EEEST_EEEEEENS4_6LayoutINS5_IJSC_SC_SC_EEENS5_IJNSA_ILi0EEESY_SY_EEEEENS5_IJNS4_10UnderscoreES11_S11_EEEEENS4_13SM90_TMA_LOADENS4_14ComposedLayoutINS4_7SwizzleILi2ELi4ELi3EEENS4_18smem_ptr_flag_bitsILi8EEENSW_INS5_IJNSA_ILi8EEESF_EEENS5_IJSF_SC_EEEEEEEvNS4_8identityENS4_23SM90_TMA_LOAD_MULTICASTES1E_vS1F_EENS_8epilogue10collective18CollectiveEpilogueINS1I_23Sm100TmaWarpSpecializedILi2ELi2ELi32ELb0ELb0EEEJSH_NS5_IJNSW_ISF_SC_EES1N_EEESI_SJ_SI_SJ_NS1I_6fusion15FusionCallbacksIS1M_NS1P_17LinearCombinationISI_fSI_fLNS_15FloatRoundStyleE2EEESH_S1O_JEEENS4_5SM1004TMEM4LOAD26SM100_TMEM_LOAD_16dp32b32xES14_S1E_NS4_39AutoVectorizingCopyWithAssumedAlignmentILi128EEENS4_14SM90_TMA_STOREES1E_S20_S20_EEEvvEEEEvNT_6ParamsE,"a",@progbits
	.sectionflags	@""
	.align	4
.nv.constant0._ZN7cutlass13device_kernelINS_4gemm6kernel13GemmUniversalIN4cute5tupleIJiiiiEEENS1_10collective13CollectiveMmaINS1_35MainloopSm100TmaUmmaWarpSpecializedILi17ELi2ELi4ENS5_IJNS4_1CILi4EEENSA_ILi1EEESC_EEEEENS5_IJNSA_ILi64EEENSA_ILi128EEESF_EEENS_12float_e4m3_tENS5_IJlSC_lEEESI_SJ_NS4_8TiledMMAINS4_8MMA_AtomIJNS4_10MMA_TraitsINS4_19SM100_MMA_F8F6F4_SSEJSI_SI_fSF_SG_NS4_17integral_constantINS4_4UMMA5MajorELSQ_0EEESR_NSO_INSP_7ScaleInELSS_0EEEST_EEEEEENS4_6LayoutINS5_IJSC_SC_SC_EEENS5_IJNSA_ILi0EEESY_SY_EEEEENS5_IJNS4_10UnderscoreES11_S11_EEEEENS4_13SM90_TMA_LOADENS4_14ComposedLayoutINS4_7SwizzleILi2ELi4ELi3EEENS4_18smem_ptr_flag_bitsILi8EEENSW_INS5_IJNSA_ILi8EEESF_EEENS5_IJSF_SC_EEEEEEEvNS4_8identityENS4_23SM90_TMA_LOAD_MULTICASTES1E_vS1F_EENS_8epilogue10collective18CollectiveEpilogueINS1I_23Sm100TmaWarpSpecializedILi2ELi2ELi32ELb0ELb0EEEJSH_NS5_IJNSW_ISF_SC_EES1N_EEESI_SJ_SI_SJ_NS1I_6fusion15FusionCallbacksIS1M_NS1P_17LinearCombinationISI_fSI_fLNS_15FloatRoundStyleE2EEESH_S1O_JEEENS4_5SM1004TMEM4LOAD26SM100_TMEM_LOAD_16dp32b32xES14_S1E_NS4_39AutoVectorizingCopyWithAssumedAlignmentILi128EEENS4_14SM90_TMA_STOREES1E_S20_S20_EEEvvEEEEvNT_6ParamsE:
	.zero		2944


//--------------------- SYMBOLS --------------------------

	.type		.nv.reservedSmem.offset0,@object
	.size		.nv.reservedSmem.offset0,0x4
	.type		.nv.reservedSmem.cap,@object
	.size		.nv.reservedSmem.cap,0x4
	.type		__assertfail,@function
